// auto-generated by cutlass_sweep.conv — config: {"arch": "sm_100", "cluster_m": 1, "cluster_n": 1, "conv_kind": "wgrad", "dtype": "tf32", "ndim": 2, "tile_k": 64, "tile_m": 64, "tile_n": 64}
#include "cutlass/cutlass.h"
#include "cute/tensor.hpp"
#include "cutlass/kernel_hardware_info.hpp"
#include "cutlass/conv/convolution.h"
#include "cutlass/conv/dispatch_policy.hpp"
#include "cutlass/conv/collective/collective_builder.hpp"
#include "cutlass/conv/kernel/conv_universal.hpp"
#include "cutlass/conv/device/conv_universal_adapter.hpp"
#include "cutlass/epilogue/collective/collective_builder.hpp"

using namespace cute;
using Elem = cutlass::tfloat32_t;
using Acc  = float;
using LayoutAB = cutlass::layout::TensorNHWC;
using LayoutC  = cutlass::layout::TensorKCSR;
constexpr auto ConvOp = cutlass::conv::Operator::kWgrad;
using TileShape    = Shape<_64, Shape<_64>, Shape<_64>>;
using ClusterShape = Shape<_1, _1, _1>;

using CollectiveEpilogue = typename cutlass::epilogue::collective::CollectiveBuilder<
    cutlass::arch::Sm100, cutlass::arch::OpClassTensorOp,
    TileShape, ClusterShape,
    cutlass::epilogue::collective::EpilogueTileAuto,
    Acc, Acc,
    Elem, LayoutC, 128 / cutlass::sizeof_bits<Elem>::value,
    Elem, LayoutC, 128 / cutlass::sizeof_bits<Elem>::value,
    cutlass::epilogue::collective::EpilogueScheduleAuto
  >::CollectiveOp;

using CollectiveMainloop = typename cutlass::conv::collective::CollectiveBuilder<
    cutlass::arch::Sm100, cutlass::arch::OpClassTensorOp, ConvOp,
    Elem, LayoutAB, 128 / cutlass::sizeof_bits<Elem>::value,
    Elem, LayoutAB, 128 / cutlass::sizeof_bits<Elem>::value,
    Acc,
    TileShape, ClusterShape,
    cutlass::conv::collective::StageCountAutoCarveout<
        static_cast<int>(sizeof(typename CollectiveEpilogue::SharedStorage))>,
    cutlass::conv::collective::KernelScheduleAuto
  >::CollectiveOp;

using ProblemShape = cutlass::conv::ConvProblemShape<
    ConvOp, CollectiveMainloop::DispatchPolicy::NumSpatialDimensions>;
using ConvKernel = cutlass::conv::kernel::ConvUniversal<
    ProblemShape, CollectiveMainloop, CollectiveEpilogue>;
using Conv = cutlass::conv::device::ConvUniversalAdapter<ConvKernel>;

auto* _anchor = &cutlass::device_kernel<ConvKernel>;


// ===== COMPILED SASS (sm_100a) =====

	.target	sm_100a

	.elftype	@"ET_EXEC"


//--------------------- .note.nv.tkinfo           --------------------------
	.section	.note.nv.tkinfo,"",@"SHT_NOTE"
	.sectionflags	@"SHF_NOTE_NV_TKINFO"
	.tkinfo
        /*0018*/ 	.word	0x00000002
        /*0030*/ 	.string	""
        /*0030*/ 	.string	"ptxas"
        /*0030*/ 	.string	"Cuda compilation tools, release 13.0, V13.0.88"
        /*0030*/ 	.string	"Build cuda_13.0.r13.0/compiler.36424714_0"
        /*0030*/ 	.string	"-arch sm_100a -m 64 "



//--------------------- .note.nv.cuinfo           --------------------------
	.section	.note.nv.cuinfo,"",@"SHT_NOTE"
	.sectionflags	@"SHF_NOTE_NV_CUINFO"
        /*0018*/ 	.short	0x0002
        /*001a*/ 	.short	0x0064
        /*001c*/ 	.short	0x0082
	.zero		2


//--------------------- .nv.info                  --------------------------
	.section	.nv.info,"",@"SHT_CUDA_INFO"
	.align	4


	//----- nvinfo : EIATTR_REGCOUNT
	.align		4
        /*0000*/ 	.byte	0x04, 0x2f
        /*0002*/ 	.short	(.L_19 - .L_18)
	.align		4
.L_18:
        /*0004*/ 	.word	index@(_ZN7cutlass13device_kernelINS_4conv6kernel13ConvUniversalINS1_16ConvProblemShapeILNS1_8OperatorE2ELi2EEENS1_10collective14CollectiveConvINS1_47MainloopSm100TmaUmmaWarpSpecializedImplicitGemmILS5_2ELi6ELi2ELi1ELi2EN4cute5tupleIJNSA_1CILi1EEESD_SD_EEEEENSB_IJNSC_ILi64EEENSB_IJSG_EEESH_EEENS_10tfloat32_tESJ_NSA_8TiledMMAINSA_8MMA_AtomIJNSA_17SM100_MMA_TF32_SSISJ_SJ_fLi64ELi64ELNSA_4UMMA5MajorE1ELSO_1ELNSN_7ScaleInE0ELSP_0EEEEEENSA_6LayoutISE_NSB_IJNSC_ILi0EEEST_ST_EEEEENSB_IJNSA_10UnderscoreESW_SW_EEEEENS7_6detail27Sm100ImplicitGemmTileTraitsINSA_13SM90_TMA_LOADENSA_14ComposedLayoutINSA_7SwizzleILi2ELi5ELi2EEENSA_18smem_ptr_flag_bitsILi32EEENSS_INSB_IJNSC_ILi32EEENSC_ILi4EEEEEENSB_IJSD_S17_EEEEEEEvEENS10_INSA_20SM90_TMA_LOAD_IM2COLES1C_vEEEENS_8epilogue10collective18CollectiveEpilogueINS1H_23Sm100TmaWarpSpecializedILi3ELi2ELi16ELb1ELb0EEEJSI_NSB_IJNSS_ISG_SD_EENSS_IS17_SD_EEEEESJ_NSB_IJlNSB_IJSD_llEEEST_EEESJ_S1Q_NS1H_6fusion15FusionCallbacksIS1L_NS1R_17LinearCombinationISJ_fSJ_fLNS_15FloatRoundStyleE2EEESI_S1O_JEEENSA_5SM1004TMEM4LOAD26SM100_TMEM_LOAD_16dp128b8xES11_NS12_INS13_ILi3ELi4ELi3EEES16_NSS_INSB_IJNSC_ILi8EEES17_EEENSB_IJS17_SD_EEEEEEENSA_17SM75_U32x4_LDSM_NENSA_14SM90_TMA_STOREES26_NSA_17SM90_U32x4_STSM_NENSA_39AutoVectorizingCopyWithAssumedAlignmentILi128EEEEEEvvEEEEvNT_6ParamsE)
        /*0008*/ 	.word	0x00000057


	//----- nvinfo : EIATTR_FRAME_SIZE
	.align		4
.L_19:
        /*000c*/ 	.byte	0x04, 0x11
        /*000e*/ 	.short	(.L_21 - .L_20)
	.align		4
.L_20:
        /*0010*/ 	.word	index@($__internal_2_$__cuda_sm10x_tcgen05_guardrail_trap_unallocated_columns_being_dealloced)
        /*0014*/ 	.word	0x00000008


	//----- nvinfo : EIATTR_FRAME_SIZE
	.align		4
.L_21:
        /*0018*/ 	.byte	0x04, 0x11
        /*001a*/ 	.short	(.L_23 - .L_22)
	.align		4
.L_22:
        /*001c*/ 	.word	index@($__internal_1_$__cuda_sm10x_tcgen05_guardrail_trap_phase_invalid_during_alloc)
        /*0020*/ 	.word	0x00000008


	//----- nvinfo : EIATTR_FRAME_SIZE
	.align		4
.L_23:
        /*0024*/ 	.byte	0x04, 0x11
        /*0026*/ 	.short	(.L_25 - .L_24)
	.align		4
.L_24:
        /*0028*/ 	.word	index@($__internal_0_$__cuda_sm10x_tcgen05_guardrail_trap_col_being_dealloced_not_returned_by_alloc)
        /*002c*/ 	.word	0x00000008


	//----- nvinfo : EIATTR_FRAME_SIZE
	.align		4
.L_25:
        /*0030*/ 	.byte	0x04, 0x11
        /*0032*/ 	.short	(.L_27 - .L_26)
	.align		4
.L_26:
        /*0034*/ 	.word	index@(_ZN7cutlass13device_kernelINS_4conv6kernel13ConvUniversalINS1_16ConvProblemShapeILNS1_8OperatorE2ELi2EEENS1_10collective14CollectiveConvINS1_47MainloopSm100TmaUmmaWarpSpecializedImplicitGemmILS5_2ELi6ELi2ELi1ELi2EN4cute5tupleIJNSA_1CILi1EEESD_SD_EEEEENSB_IJNSC_ILi64EEENSB_IJSG_EEESH_EEENS_10tfloat32_tESJ_NSA_8TiledMMAINSA_8MMA_AtomIJNSA_17SM100_MMA_TF32_SSISJ_SJ_fLi64ELi64ELNSA_4UMMA5MajorE1ELSO_1ELNSN_7ScaleInE0ELSP_0EEEEEENSA_6LayoutISE_NSB_IJNSC_ILi0EEEST_ST_EEEEENSB_IJNSA_10UnderscoreESW_SW_EEEEENS7_6detail27Sm100ImplicitGemmTileTraitsINSA_13SM90_TMA_LOADENSA_14ComposedLayoutINSA_7SwizzleILi2ELi5ELi2EEENSA_18smem_ptr_flag_bitsILi32EEENSS_INSB_IJNSC_ILi32EEENSC_ILi4EEEEEENSB_IJSD_S17_EEEEEEEvEENS10_INSA_20SM90_TMA_LOAD_IM2COLES1C_vEEEENS_8epilogue10collective18CollectiveEpilogueINS1H_23Sm100TmaWarpSpecializedILi3ELi2ELi16ELb1ELb0EEEJSI_NSB_IJNSS_ISG_SD_EENSS_IS17_SD_EEEEESJ_NSB_IJlNSB_IJSD_llEEEST_EEESJ_S1Q_NS1H_6fusion15FusionCallbacksIS1L_NS1R_17LinearCombinationISJ_fSJ_fLNS_15FloatRoundStyleE2EEESI_S1O_JEEENSA_5SM1004TMEM4LOAD26SM100_TMEM_LOAD_16dp128b8xES11_NS12_INS13_ILi3ELi4ELi3EEES16_NSS_INSB_IJNSC_ILi8EEES17_EEENSB_IJS17_SD_EEEEEEENSA_17SM75_U32x4_LDSM_NENSA_14SM90_TMA_STOREES26_NSA_17SM90_U32x4_STSM_NENSA_39AutoVectorizingCopyWithAssumedAlignmentILi128EEEEEEvvEEEEvNT_6ParamsE)
        /*0038*/ 	.word	0x00000008


	//----- nvinfo : EIATTR_MIN_STACK_SIZE
	.align		4
.L_27:
        /*003c*/ 	.byte	0x04, 0x12
        /*003e*/ 	.short	(.L_29 - .L_28)
	.align		4
.L_28:
        /*0040*/ 	.word	index@(_ZN7cutlass13device_kernelINS_4conv6kernel13ConvUniversalINS1_16ConvProblemShapeILNS1_8OperatorE2ELi2EEENS1_10collective14CollectiveConvINS1_47MainloopSm100TmaUmmaWarpSpecializedImplicitGemmILS5_2ELi6ELi2ELi1ELi2EN4cute5tupleIJNSA_1CILi1EEESD_SD_EEEEENSB_IJNSC_ILi64EEENSB_IJSG_EEESH_EEENS_10tfloat32_tESJ_NSA_8TiledMMAINSA_8MMA_AtomIJNSA_17SM100_MMA_TF32_SSISJ_SJ_fLi64ELi64ELNSA_4UMMA5MajorE1ELSO_1ELNSN_7ScaleInE0ELSP_0EEEEEENSA_6LayoutISE_NSB_IJNSC_ILi0EEEST_ST_EEEEENSB_IJNSA_10UnderscoreESW_SW_EEEEENS7_6detail27Sm100ImplicitGemmTileTraitsINSA_13SM90_TMA_LOADENSA_14ComposedLayoutINSA_7SwizzleILi2ELi5ELi2EEENSA_18smem_ptr_flag_bitsILi32EEENSS_INSB_IJNSC_ILi32EEENSC_ILi4EEEEEENSB_IJSD_S17_EEEEEEEvEENS10_INSA_20SM90_TMA_LOAD_IM2COLES1C_vEEEENS_8epilogue10collective18CollectiveEpilogueINS1H_23Sm100TmaWarpSpecializedILi3ELi2ELi16ELb1ELb0EEEJSI_NSB_IJNSS_ISG_SD_EENSS_IS17_SD_EEEEESJ_NSB_IJlNSB_IJSD_llEEEST_EEESJ_S1Q_NS1H_6fusion15FusionCallbacksIS1L_NS1R_17LinearCombinationISJ_fSJ_fLNS_15FloatRoundStyleE2EEESI_S1O_JEEENSA_5SM1004TMEM4LOAD26SM100_TMEM_LOAD_16dp128b8xES11_NS12_INS13_ILi3ELi4ELi3EEES16_NSS_INSB_IJNSC_ILi8EEES17_EEENSB_IJS17_SD_EEEEEEENSA_17SM75_U32x4_LDSM_NENSA_14SM90_TMA_STOREES26_NSA_17SM90_U32x4_STSM_NENSA_39AutoVectorizingCopyWithAssumedAlignmentILi128EEEEEEvvEEEEvNT_6ParamsE)
        /*0044*/ 	.word	0x00000008
.L_29:


//--------------------- .nv.compat                --------------------------
	.section	.nv.compat,"",@"SHT_CUDA_COMPAT_INFO"
	.align	4
        /*0000*/ 	.byte	0x02, 0x09, 0x01, 0x00, 0x02, 0x02, 0x02, 0x00, 0x02, 0x05, 0x05, 0x00, 0x03, 0x07, 0x01, 0x01
        /*0010*/ 	.byte	0x02, 0x03, 0x01, 0x00, 0x02, 0x06, 0x01, 0x00, 0x04, 0x0b, 0x08, 0x00, 0x09, 0x00, 0x00, 0x00
        /*0020*/ 	.byte	0x00, 0x00, 0x00, 0x00


//--------------------- .nv.info._ZN7cutlass13device_kernelINS_4conv6kernel13ConvUniversalINS1_16ConvProblemShapeILNS1_8OperatorE2ELi2EEENS1_10collective14CollectiveConvINS1_47MainloopSm100TmaUmmaWarpSpecializedImplicitGemmILS5_2ELi6ELi2ELi1ELi2EN4cute5tupleIJNSA_1CILi1EEESD_SD_EEEEENSB_IJNSC_ILi64EEENSB_IJSG_EEESH_EEENS_10tfloat32_tESJ_NSA_8TiledMMAINSA_8MMA_AtomIJNSA_17SM100_MMA_TF32_SSISJ_SJ_fLi64ELi64ELNSA_4UMMA5MajorE1ELSO_1ELNSN_7ScaleInE0ELSP_0EEEEEENSA_6LayoutISE_NSB_IJNSC_ILi0EEEST_ST_EEEEENSB_IJNSA_10UnderscoreESW_SW_EEEEENS7_6detail27Sm100ImplicitGemmTileTraitsINSA_13SM90_TMA_LOADENSA_14ComposedLayoutINSA_7SwizzleILi2ELi5ELi2EEENSA_18smem_ptr_flag_bitsILi32EEENSS_INSB_IJNSC_ILi32EEENSC_ILi4EEEEEENSB_IJSD_S17_EEEEEEEvEENS10_INSA_20SM90_TMA_LOAD_IM2COLES1C_vEEEENS_8epilogue10collective18CollectiveEpilogueINS1H_23Sm100TmaWarpSpecializedILi3ELi2ELi16ELb1ELb0EEEJSI_NSB_IJNSS_ISG_SD_EENSS_IS17_SD_EEEEESJ_NSB_IJlNSB_IJSD_llEEEST_EEESJ_S1Q_NS1H_6fusion15FusionCallbacksIS1L_NS1R_17LinearCombinationISJ_fSJ_fLNS_15FloatRoundStyleE2EEESI_S1O_JEEENSA_5SM1004TMEM4LOAD26SM100_TMEM_LOAD_16dp128b8xES11_NS12_INS13_ILi3ELi4ELi3EEES16_NSS_INSB_IJNSC_ILi8EEES17_EEENSB_IJS17_SD_EEEEEEENSA_17SM75_U32x4_LDSM_NENSA_14SM90_TMA_STOREES26_NSA_17SM90_U32x4_STSM_NENSA_39AutoVectorizingCopyWithAssumedAlignmentILi128EEEEEEvvEEEEvNT_6ParamsE --------------------------
	.section	.nv.info._ZN7cutlass13device_kernelINS_4conv6kernel13ConvUniversalINS1_16ConvProblemShapeILNS1_8OperatorE2ELi2EEENS1_10collective14CollectiveConvINS1_47MainloopSm100TmaUmmaWarpSpecializedImplicitGemmILS5_2ELi6ELi2ELi1ELi2EN4cute5tupleIJNSA_1CILi1EEESD_SD_EEEEENSB_IJNSC_ILi64EEENSB_IJSG_EEESH_EEENS_10tfloat32_tESJ_NSA_8TiledMMAINSA_8MMA_AtomIJNSA_17SM100_MMA_TF32_SSISJ_SJ_fLi64ELi64ELNSA_4UMMA5MajorE1ELSO_1ELNSN_7ScaleInE0ELSP_0EEEEEENSA_6LayoutISE_NSB_IJNSC_ILi0EEEST_ST_EEEEENSB_IJNSA_10UnderscoreESW_SW_EEEEENS7_6detail27Sm100ImplicitGemmTileTraitsINSA_13SM90_TMA_LOADENSA_14ComposedLayoutINSA_7SwizzleILi2ELi5ELi2EEENSA_18smem_ptr_flag_bitsILi32EEENSS_INSB_IJNSC_ILi32EEENSC_ILi4EEEEEENSB_IJSD_S17_EEEEEEEvEENS10_INSA_20SM90_TMA_LOAD_IM2COLES1C_vEEEENS_8epilogue10collective18CollectiveEpilogueINS1H_23Sm100TmaWarpSpecializedILi3ELi2ELi16ELb1ELb0EEEJSI_NSB_IJNSS_ISG_SD_EENSS_IS17_SD_EEEEESJ_NSB_IJlNSB_IJSD_llEEEST_EEESJ_S1Q_NS1H_6fusion15FusionCallbacksIS1L_NS1R_17LinearCombinationISJ_fSJ_fLNS_15FloatRoundStyleE2EEESI_S1O_JEEENSA_5SM1004TMEM4LOAD26SM100_TMEM_LOAD_16dp128b8xES11_NS12_INS13_ILi3ELi4ELi3EEES16_NSS_INSB_IJNSC_ILi8EEES17_EEENSB_IJS17_SD_EEEEEEENSA_17SM75_U32x4_LDSM_NENSA_14SM90_TMA_STOREES26_NSA_17SM90_U32x4_STSM_NENSA_39AutoVectorizingCopyWithAssumedAlignmentILi128EEEEEEvvEEEEvNT_6ParamsE,"",@"SHT_CUDA_INFO"
	.sectionflags	@""
	.align	4


	//----- nvinfo : EIATTR_CUDA_API_VERSION
	.align		4
        /*0000*/ 	.byte	0x04, 0x37
        /*0002*/ 	.short	(.L_31 - .L_30)
.L_30:
        /*0004*/ 	.word	0x00000082


	//----- nvinfo : EIATTR_KPARAM_INFO
	.align		4
.L_31:
        /*0008*/ 	.byte	0x04, 0x17
        /*000a*/ 	.short	(.L_33 - .L_32)
.L_32:
        /*000c*/ 	.word	0x00000000
        /*0010*/ 	.short	0x0000
        /*0012*/ 	.short	0x0000
        /*0014*/ 	.byte	0x00, 0xf0, 0x01, 0x20


	//----- nvinfo : EIATTR_AT_ENTRY_FRAGMENTS
	.align		4
.L_33:
        /*0018*/ 	.byte	0x04, 0x4f
        /*001a*/ 	.short	(.L_35 - .L_34)


	//   ....[0]....
.L_34:
        /*001c*/ 	.word	0x00000006


	//----- nvinfo : EIATTR_RESERVED_SMEM_USED
	.align		4
.L_35:
        /*0020*/ 	.byte	0x01, 0x41
	.zero		2


	//----- nvinfo : EIATTR_SPARSE_MMA_MASK
	.align		4
        /*0024*/ 	.byte	0x03, 0x50
        /*0026*/ 	.short	0x0000


	//----- nvinfo : EIATTR_TCGEN05_1CTA_USED
	.align		4
        /*0028*/ 	.byte	0x01, 0x51
	.zero		2


	//----- nvinfo : EIATTR_MAXREG_COUNT
	.align		4
        /*002c*/ 	.byte	0x03, 0x1b
        /*002e*/ 	.short	0x00ff


	//----- nvinfo : EIATTR_NUM_BARRIERS
	.align		4
        /*0030*/ 	.byte	0x02, 0x4c
        /*0032*/ 	.byte	0x07
	.zero		1


	//----- nvinfo : EIATTR_EXTERNS
	.align		4
        /*0034*/ 	.byte	0x04, 0x0f
        /*0036*/ 	.short	(.L_37 - .L_36)


	//   ....[0]....
	.align		4
.L_36:
        /*0038*/ 	.word	index@(__assertfail)


	//----- nvinfo : EIATTR_MERCURY_ISA_VERSION
	.align		4
.L_37:
        /*003c*/ 	.byte	0x03, 0x5f
        /*003e*/ 	.short	0x0101


	//----- nvinfo : EIATTR_INT_WARP_WIDE_INSTR_OFFSETS
	.align		4
        /*0040*/ 	.byte	0x04, 0x31
        /*0042*/ 	.short	(.L_39 - .L_38)


	//   ....[0]....
.L_38:
        /*0044*/ 	.word	0x000040b0


	//   ....[1]....
        /*0048*/ 	.word	0x000040d0


	//   ....[2]....
        /*004c*/ 	.word	0x00004100


	//   ....[3]....
        /*0050*/ 	.word	0x000050b0


	//   ....[4]....
        /*0054*/ 	.word	0x000051c0


	//   ....[5]....
        /*0058*/ 	.word	0x000052f0


	//   ....[6]....
        /*005c*/ 	.word	0x000053e0


	//----- nvinfo : EIATTR_COOP_GROUP_MASK_REGIDS
	.align		4
.L_39:
        /*0060*/ 	.byte	0x04, 0x29
        /*0062*/ 	.short	(.L_41 - .L_40)


	//   ....[0]....
.L_40:
        /*0064*/ 	.word	0xffffffff


	//   ....[1]....
        /*0068*/ 	.word	0xffffffff


	//   ....[2]....
        /*006c*/ 	.word	0xffffffff


	//   ....[3]....
        /*0070*/ 	.word	0xffffffff


	//   ....[4]....
        /*0074*/ 	.word	0xffffffff


	//   ....[5]....
        /*0078*/ 	.word	0xffffffff


	//   ....[6]....
        /*007c*/ 	.word	0xffffffff


	//   ....[7]....
        /*0080*/ 	.word	0xffffffff


	//   ....[8]....
        /*0084*/ 	.word	0xffffffff


	//   ....[9]....
        /*0088*/ 	.word	0xffffffff


	//   ....[10]....
        /*008c*/ 	.word	0xffffffff


	//   ....[11]....
        /*0090*/ 	.word	0xffffffff


	//----- nvinfo : EIATTR_COOP_GROUP_INSTR_OFFSETS
	.align		4
.L_41:
        /*0094*/ 	.byte	0x04, 0x28
        /*0096*/ 	.short	(.L_43 - .L_42)


	//   ....[0]....
.L_42:
        /*0098*/ 	.word	0x00000090


	//   ....[1]....
        /*009c*/ 	.word	0x00000520


	//   ....[2]....
        /*00a0*/ 	.word	0x000006d0


	//   ....[3]....
        /*00a4*/ 	.word	0x00000850


	//   ....[4]....
        /*00a8*/ 	.word	0x00000950


	//   ....[5]....
        /*00ac*/ 	.word	0x00000aa0


	//   ....[6]....
        /*00b0*/ 	.word	0x00002480


	//   ....[7]....
        /*00b4*/ 	.word	0x00003210


	//   ....[8]....
        /*00b8*/ 	.word	0x00003420


	//   ....[9]....
        /*00bc*/ 	.word	0x00003450


	//   ....[10]....
        /*00c0*/ 	.word	0x00003f90


	//   ....[11]....
        /*00c4*/ 	.word	0x000041d0


	//----- nvinfo : EIATTR_VRC_CTA_INIT_COUNT
	.align		4
.L_43:
        /*00c8*/ 	.byte	0x02, 0x4a
        /*00ca*/ 	.byte	0x80
	.zero		1


	//----- nvinfo : EIATTR_SYSCALL_OFFSETS
	.align		4
        /*00cc*/ 	.byte	0x04, 0x46
        /*00ce*/ 	.short	(.L_45 - .L_44)


	//   ....[0]....
.L_44:
        /*00d0*/ 	.word	0x00006560


	//   ....[1]....
        /*00d4*/ 	.word	0x00006650


	//   ....[2]....
        /*00d8*/ 	.word	0x00006ee0


	//   ....[3]....
        /*00dc*/ 	.word	0x00007950


	//----- nvinfo : EIATTR_MBARRIER_INSTR_OFFSETS
	.align		4
.L_45:
        /*00e0*/ 	.byte	0x04, 0x39
        /*00e2*/ 	.short	(.L_47 - .L_46)


	//   ....[0]....
.L_46:
        /*00e4*/ 	.word	0x00000600
        /*00e8*/ 	.word	0x000000ff
        /*00ec*/ 	.word	0x00000000
        /*00f0*/ 	.short	0x0100
        /*00f2*/ 	.byte	0x04
	.zero		1


	//   ....[1]....
        /*00f4*/ 	.word	0x00000610
        /*00f8*/ 	.word	0x000000ff
        /*00fc*/ 	.word	0x00000030
        /*0100*/ 	.short	0x0100
        /*0102*/ 	.byte	0x04
	.zero		1


	//   ....[2]....
        /*0104*/ 	.word	0x00000620
        /*0108*/ 	.word	0x000000ff
        /*010c*/ 	.word	0x00000008
        /*0110*/ 	.short	0x0100
        /*0112*/ 	.byte	0x04
	.zero		1


	//   ....[3]....
        /*0114*/ 	.word	0x00000630
        /*0118*/ 	.word	0x000000ff
        /*011c*/ 	.word	0x00000038
        /*0120*/ 	.short	0x0100
        /*0122*/ 	.byte	0x04
	.zero		1


	//   ....[4]....
        /*0124*/ 	.word	0x00000640
        /*0128*/ 	.word	0x000000ff
        /*012c*/ 	.word	0x00000010
        /*0130*/ 	.short	0x0100
        /*0132*/ 	.byte	0x04
	.zero		1


	//   ....[5]....
        /*0134*/ 	.word	0x00000650
        /*0138*/ 	.word	0x000000ff
        /*013c*/ 	.word	0x00000040
        /*0140*/ 	.short	0x0100
        /*0142*/ 	.byte	0x04
	.zero		1


	//   ....[6]....
        /*0144*/ 	.word	0x00000660
        /*0148*/ 	.word	0x000000ff
        /*014c*/ 	.word	0x00000018
        /*0150*/ 	.short	0x0100
        /*0152*/ 	.byte	0x04
	.zero		1


	//   ....[7]....
        /*0154*/ 	.word	0x00000670
        /*0158*/ 	.word	0x000000ff
        /*015c*/ 	.word	0x00000048
        /*0160*/ 	.short	0x0100
        /*0162*/ 	.byte	0x04
	.zero		1


	//   ....[8]....
        /*0164*/ 	.word	0x00000680
        /*0168*/ 	.word	0x000000ff
        /*016c*/ 	.word	0x00000020
        /*0170*/ 	.short	0x0100
        /*0172*/ 	.byte	0x04
	.zero		1


	//   ....[9]....
        /*0174*/ 	.word	0x00000690
        /*0178*/ 	.word	0x000000ff
        /*017c*/ 	.word	0x00000050
        /*0180*/ 	.short	0x0100
        /*0182*/ 	.byte	0x04
	.zero		1


	//   ....[10]....
        /*0184*/ 	.word	0x000006a0
        /*0188*/ 	.word	0x000000ff
        /*018c*/ 	.word	0x00000028
        /*0190*/ 	.short	0x0100
        /*0192*/ 	.byte	0x04
	.zero		1


	//   ....[11]....
        /*0194*/ 	.word	0x000006b0
        /*0198*/ 	.word	0x000000ff
        /*019c*/ 	.word	0x00000058
        /*01a0*/ 	.short	0x0100
        /*01a2*/ 	.byte	0x04
	.zero		1


	//   ....[12]....
        /*01a4*/ 	.word	0x000007e0
        /*01a8*/ 	.word	0x000000ff
        /*01ac*/ 	.word	0x00000060
        /*01b0*/ 	.short	0x0100
        /*01b2*/ 	.byte	0x04
	.zero		1


	//   ....[13]....
        /*01b4*/ 	.word	0x000007f0
        /*01b8*/ 	.word	0x000000ff
        /*01bc*/ 	.word	0x00000078
        /*01c0*/ 	.short	0x0100
        /*01c2*/ 	.byte	0x04
	.zero		1


	//   ....[14]....
        /*01c4*/ 	.word	0x00000800
        /*01c8*/ 	.word	0x000000ff
        /*01cc*/ 	.word	0x00000068
        /*01d0*/ 	.short	0x0100
        /*01d2*/ 	.byte	0x04
	.zero		1


	//   ....[15]....
        /*01d4*/ 	.word	0x00000810
        /*01d8*/ 	.word	0x000000ff
        /*01dc*/ 	.word	0x00000080
        /*01e0*/ 	.short	0x0100
        /*01e2*/ 	.byte	0x04
	.zero		1


	//   ....[16]....
        /*01e4*/ 	.word	0x00000820
        /*01e8*/ 	.word	0x000000ff
        /*01ec*/ 	.word	0x00000070
        /*01f0*/ 	.short	0x0100
        /*01f2*/ 	.byte	0x04
	.zero		1


	//   ....[17]....
        /*01f4*/ 	.word	0x00000830
        /*01f8*/ 	.word	0x000000ff
        /*01fc*/ 	.word	0x00000088
        /*0200*/ 	.short	0x0100
        /*0202*/ 	.byte	0x04
	.zero		1


	//   ....[18]....
        /*0204*/ 	.word	0x00000920
        /*0208*/ 	.word	0x000000ff
        /*020c*/ 	.word	0x00000090
        /*0210*/ 	.short	0x0100
        /*0212*/ 	.byte	0x06
	.zero		1


	//   ....[19]....
        /*0214*/ 	.word	0x00000930
        /*0218*/ 	.word	0x000000ff
        /*021c*/ 	.word	0x00000098
        /*0220*/ 	.short	0x0100
        /*0222*/ 	.byte	0x06
	.zero		1


	//   ....[20]....
        /*0224*/ 	.word	0x00000a70
        /*0228*/ 	.word	0x000000ff
        /*022c*/ 	.word	0x000000a0
        /*0230*/ 	.short	0x0100
        /*0232*/ 	.byte	0x06
	.zero		1


	//   ....[21]....
        /*0234*/ 	.word	0x00000a80
        /*0238*/ 	.word	0x000000ff
        /*023c*/ 	.word	0x000000a8
        /*0240*/ 	.short	0x0100
        /*0242*/ 	.byte	0x06
	.zero		1


	//   ....[22]....
        /*0244*/ 	.word	0x00000bd0
        /*0248*/ 	.word	0x000000ff
        /*024c*/ 	.word	0x000000b0
        /*0250*/ 	.short	0x0100
        /*0252*/ 	.byte	0x04
	.zero		1


	//   ....[23]....
        /*0254*/ 	.word	0x00000be0
        /*0258*/ 	.word	0x000000ff
        /*025c*/ 	.word	0x000000c0
        /*0260*/ 	.short	0x0100
        /*0262*/ 	.byte	0x04
	.zero		1


	//   ....[24]....
        /*0264*/ 	.word	0x00000bf0
        /*0268*/ 	.word	0x000000ff
        /*026c*/ 	.word	0x000000b8
        /*0270*/ 	.short	0x0100
        /*0272*/ 	.byte	0x04
	.zero		1


	//   ....[25]....
        /*0274*/ 	.word	0x00000c00
        /*0278*/ 	.word	0x000000ff
        /*027c*/ 	.word	0x000000c8
        /*0280*/ 	.short	0x0100
        /*0282*/ 	.byte	0x04
	.zero		1


	//   ....[26]....
        /*0284*/ 	.word	0x000017b0
        /*0288*/ 	.word	0x000000ff
        /*028c*/ 	.word	0x00000030
        /*0290*/ 	.short	0x010a
        /*0292*/ 	.byte	0x07
	.zero		1


	//   ....[27]....
        /*0294*/ 	.word	0x00001b00
        /*0298*/ 	.word	0x000000ff
        /*029c*/ 	.word	0x00000030
        /*02a0*/ 	.short	0x010a
        /*02a2*/ 	.byte	0x29
	.zero		1


	//   ....[28]....
        /*02a4*/ 	.word	0x00001c70
        /*02a8*/ 	.word	0x000000ff
        /*02ac*/ 	.word	0x00000030
        /*02b0*/ 	.short	0x010a
        /*02b2*/ 	.byte	0x08
	.zero		1


	//   ....[29]....
        /*02b4*/ 	.word	0x00001f00
        /*02b8*/ 	.word	0x000000ff
        /*02bc*/ 	.word	0x00000098
        /*02c0*/ 	.short	0x0101
        /*02c2*/ 	.byte	0x26
	.zero		1


	//   ....[30]....
        /*02c4*/ 	.word	0x00001f30
        /*02c8*/ 	.word	0x000000ff
        /*02cc*/ 	.word	0x00000030
        /*02d0*/ 	.short	0x010a
        /*02d2*/ 	.byte	0x04
	.zero		1


	//   ....[31]....
        /*02d4*/ 	.word	0x00002090
        /*02d8*/ 	.word	0x000000ff
        /*02dc*/ 	.word	0x00000030
        /*02e0*/ 	.short	0x010a
        /*02e2*/ 	.byte	0x1d
	.zero		1


	//   ....[32]....
        /*02e4*/ 	.word	0x00002200
        /*02e8*/ 	.word	0x000000ff
        /*02ec*/ 	.word	0x00000030
        /*02f0*/ 	.short	0x010a
        /*02f2*/ 	.byte	0x09
	.zero		1


	//   ....[33]....
        /*02f4*/ 	.word	0x00002490
        /*02f8*/ 	.word	0x000000ff
        /*02fc*/ 	.word	0x000000a0
        /*0300*/ 	.short	0x010a
        /*0302*/ 	.byte	0x26
	.zero		1


	//   ....[34]....
        /*0304*/ 	.word	0x00002550
        /*0308*/ 	.word	0x000000ff
        /*030c*/ 	.word	0x00000000
        /*0310*/ 	.short	0x0101
        /*0312*/ 	.byte	0x04
	.zero		1


	//   ....[35]....
        /*0314*/ 	.word	0x00002b40
        /*0318*/ 	.word	0x000000ff
        /*031c*/ 	.word	0x00000000
        /*0320*/ 	.short	0x010a
        /*0322*/ 	.byte	0x04
	.zero		1


	//   ....[36]....
        /*0324*/ 	.word	0x00002be0
        /*0328*/ 	.word	0x000000ff
        /*032c*/ 	.word	0x00000000
        /*0330*/ 	.short	0x010a
        /*0332*/ 	.byte	0x05
	.zero		1


	//   ....[37]....
        /*0334*/ 	.word	0x00002c80
        /*0338*/ 	.word	0x000000ff
        /*033c*/ 	.word	0x00000000
        /*0340*/ 	.short	0x010a
        /*0342*/ 	.byte	0x05
	.zero		1


	//   ....[38]....
        /*0344*/ 	.word	0x00002d20
        /*0348*/ 	.word	0x000000ff
        /*034c*/ 	.word	0x00000000
        /*0350*/ 	.short	0x010a
        /*0352*/ 	.byte	0x05
	.zero		1


	//   ....[39]....
        /*0354*/ 	.word	0x00002dc0
        /*0358*/ 	.word	0x000000ff
        /*035c*/ 	.word	0x00000000
        /*0360*/ 	.short	0x010a
        /*0362*/ 	.byte	0x05
	.zero		1


	//   ....[40]....
        /*0364*/ 	.word	0x00002e70
        /*0368*/ 	.word	0x00000000
        /*036c*/ 	.word	0x00000000
        /*0370*/ 	.short	0x010a
        /*0372*/ 	.byte	0xff
	.zero		1


	//   ....[41]....
        /*0374*/ 	.word	0x00002fc0
        /*0378*/ 	.word	0x000000ff
        /*037c*/ 	.word	0x000000a8
        /*0380*/ 	.short	0x010a
        /*0382*/ 	.byte	0x04
	.zero		1


	//   ....[42]....
        /*0384*/ 	.word	0x00003060
        /*0388*/ 	.word	0x000000ff
        /*038c*/ 	.word	0x000000a0
        /*0390*/ 	.short	0x010a
        /*0392*/ 	.byte	0x04
	.zero		1


	//   ....[43]....
        /*0394*/ 	.word	0x00003100
        /*0398*/ 	.word	0x000000ff
        /*039c*/ 	.word	0x00000000
        /*03a0*/ 	.short	0x0101
        /*03a2*/ 	.byte	0x05
	.zero		1


	//   ....[44]....
        /*03a4*/ 	.word	0x00003140
        /*03a8*/ 	.word	0x000000ff
        /*03ac*/ 	.word	0x000000a8
        /*03b0*/ 	.short	0x0106
        /*03b2*/ 	.byte	0x04
	.zero		1


	//   ....[45]....
        /*03b4*/ 	.word	0x00003180
        /*03b8*/ 	.word	0x00000000
        /*03bc*/ 	.word	0x000000a8
        /*03c0*/ 	.short	0x010a
        /*03c2*/ 	.byte	0xff
	.zero		1


	//   ....[46]....
        /*03c4*/ 	.word	0x00003760
        /*03c8*/ 	.word	0x000000ff
        /*03cc*/ 	.word	0x000000a0
        /*03d0*/ 	.short	0x010a
        /*03d2*/ 	.byte	0x18
	.zero		1


	//   ....[47]....
        /*03d4*/ 	.word	0x00003810
        /*03d8*/ 	.word	0x000000ff
        /*03dc*/ 	.word	0x00000000
        /*03e0*/ 	.short	0x0101
        /*03e2*/ 	.byte	0x2e
	.zero		1


	//   ....[48]....
        /*03e4*/ 	.word	0x00003820
        /*03e8*/ 	.word	0x000000ff
        /*03ec*/ 	.word	0x000000c0
        /*03f0*/ 	.short	0x010a
        /*03f2*/ 	.byte	0x1c
	.zero		1


	//   ....[49]....
        /*03f4*/ 	.word	0x000038b0
        /*03f8*/ 	.word	0x000000ff
        /*03fc*/ 	.word	0x00000000
        /*0400*/ 	.short	0x010a
        /*0402*/ 	.byte	0x04
	.zero		1


	//   ....[50]....
        /*0404*/ 	.word	0x00003950
        /*0408*/ 	.word	0x000000ff
        /*040c*/ 	.word	0x00000000
        /*0410*/ 	.short	0x010a
        /*0412*/ 	.byte	0x14
	.zero		1


	//   ....[51]....
        /*0414*/ 	.word	0x00003a90
        /*0418*/ 	.word	0x000000ff
        /*041c*/ 	.word	0x00000000
        /*0420*/ 	.short	0x010a
        /*0422*/ 	.byte	0x04
	.zero		1


	//   ....[52]....
        /*0424*/ 	.word	0x00003ee0
        /*0428*/ 	.word	0x000000ff
        /*042c*/ 	.word	0x00000000
        /*0430*/ 	.short	0x010a
        /*0432*/ 	.byte	0x04
	.zero		1


	//   ....[53]....
        /*0434*/ 	.word	0x00003f70
        /*0438*/ 	.word	0x000000ff
        /*043c*/ 	.word	0x00000000
        /*0440*/ 	.short	0x010a
        /*0442*/ 	.byte	0x04
	.zero		1


	//   ....[54]....
        /*0444*/ 	.word	0x000045e0
        /*0448*/ 	.word	0x000000ff
        /*044c*/ 	.word	0x000000a0
        /*0450*/ 	.short	0x010a
        /*0452*/ 	.byte	0x16
	.zero		1


	//   ....[55]....
        /*0454*/ 	.word	0x00004680
        /*0458*/ 	.word	0x000000ff
        /*045c*/ 	.word	0x00000000
        /*0460*/ 	.short	0x0101
        /*0462*/ 	.byte	0x24
	.zero		1


	//   ....[56]....
        /*0464*/ 	.word	0x00004bb0
        /*0468*/ 	.word	0x000000ff
        /*046c*/ 	.word	0x00000098
        /*0470*/ 	.short	0x010a
        /*0472*/ 	.byte	0x16
	.zero		1


	//   ....[57]....
        /*0474*/ 	.word	0x00005080
        /*0478*/ 	.word	0x000000ff
        /*047c*/ 	.word	0x00000078
        /*0480*/ 	.short	0x010a
        /*0482*/ 	.byte	0x04
	.zero		1


	//   ....[58]....
        /*0484*/ 	.word	0x00005260
        /*0488*/ 	.word	0x000000ff
        /*048c*/ 	.word	0x00000060
        /*0490*/ 	.short	0x010b
        /*0492*/ 	.byte	0x04
	.zero		1


	//   ....[59]....
        /*0494*/ 	.word	0x00005270
        /*0498*/ 	.word	0x000000ff
        /*049c*/ 	.word	0x00000000
        /*04a0*/ 	.short	0x0101
        /*04a2*/ 	.byte	0x07
	.zero		1


	//   ....[60]....
        /*04a4*/ 	.word	0x00005280
        /*04a8*/ 	.word	0x000000ff
        /*04ac*/ 	.word	0x00000078
        /*04b0*/ 	.short	0x010a
        /*04b2*/ 	.byte	0x05
	.zero		1


	//   ....[61]....
        /*04b4*/ 	.word	0x00005470
        /*04b8*/ 	.word	0x000000ff
        /*04bc*/ 	.word	0x00000060
        /*04c0*/ 	.short	0x010b
        /*04c2*/ 	.byte	0x05
	.zero		1


	//   ....[62]....
        /*04c4*/ 	.word	0x00005480
        /*04c8*/ 	.word	0x000000ff
        /*04cc*/ 	.word	0x00000000
        /*04d0*/ 	.short	0x0101
        /*04d2*/ 	.byte	0x04
	.zero		1


	//   ....[63]....
        /*04d4*/ 	.word	0x000054d0
        /*04d8*/ 	.word	0x000000ff
        /*04dc*/ 	.word	0x00000000
        /*04e0*/ 	.short	0x010a
        /*04e2*/ 	.byte	0x04
	.zero		1


	//   ....[64]....
        /*04e4*/ 	.word	0x00005590
        /*04e8*/ 	.word	0x00000002
        /*04ec*/ 	.word	0x00000000
        /*04f0*/ 	.short	0x010a
        /*04f2*/ 	.byte	0xff
	.zero		1


	//   ....[65]....
        /*04f4*/ 	.word	0x00005610
        /*04f8*/ 	.word	0x00000000
        /*04fc*/ 	.word	0x00000000
        /*0500*/ 	.short	0x010a
        /*0502*/ 	.byte	0xff
	.zero		1


	//   ....[66]....
        /*0504*/ 	.word	0x00005a20
        /*0508*/ 	.word	0x000000ff
        /*050c*/ 	.word	0x000000a0
        /*0510*/ 	.short	0x010a
        /*0512*/ 	.byte	0x30
	.zero		1


	//   ....[67]....
        /*0514*/ 	.word	0x00005af0
        /*0518*/ 	.word	0x000000ff
        /*051c*/ 	.word	0x00000000
        /*0520*/ 	.short	0x0101
        /*0522*/ 	.byte	0x04
	.zero		1


	//   ....[68]....
        /*0524*/ 	.word	0x00006ac0
        /*0528*/ 	.word	0x00000003
        /*052c*/ 	.word	0x00000060
        /*0530*/ 	.short	0x010a
        /*0532*/ 	.byte	0xff
	.zero		1


	//   ....[69]....
        /*0534*/ 	.word	0x00006af0
        /*0538*/ 	.word	0x0000004f
        /*053c*/ 	.word	0x000000b0
        /*0540*/ 	.short	0x010a
        /*0542*/ 	.byte	0xff
	.zero		1


	//   ....[70]....
        /*0544*/ 	.word	0x00006b80
        /*0548*/ 	.word	0x00000003
        /*054c*/ 	.word	0x00000060
        /*0550*/ 	.short	0x010a
        /*0552*/ 	.byte	0xff
	.zero		1


	//   ....[71]....
        /*0554*/ 	.word	0x00006dc0
        /*0558*/ 	.word	0x0000004f
        /*055c*/ 	.word	0x000000b0
        /*0560*/ 	.short	0x010a
        /*0562*/ 	.byte	0xff
	.zero		1


	//   ....[72]....
        /*0564*/ 	.word	0x00007670
        /*0568*/ 	.word	0x00000000
        /*056c*/ 	.word	0x00000000
        /*0570*/ 	.short	0x0101
        /*0572*/ 	.byte	0xff
	.zero		1


	//   ....[73]....
        /*0574*/ 	.word	0x00007680
        /*0578*/ 	.word	0x00000003
        /*057c*/ 	.word	0x00000060
        /*0580*/ 	.short	0x010a
        /*0582*/ 	.byte	0xff
	.zero		1


	//   ....[74]....
        /*0584*/ 	.word	0x00007750
        /*0588*/ 	.word	0x00000003
        /*058c*/ 	.word	0x00000060
        /*0590*/ 	.short	0x010a
        /*0592*/ 	.byte	0xff
	.zero		1


	//   ....[75]....
        /*0594*/ 	.word	0x00007d80
        /*0598*/ 	.word	0x000000ff
        /*059c*/ 	.word	0x00000000
        /*05a0*/ 	.short	0x0101
        /*05a2*/ 	.byte	0x04
	.zero		1


	//   ....[76]....
        /*05a4*/ 	.word	0x00008160
        /*05a8*/ 	.word	0x00000002
        /*05ac*/ 	.word	0x00000000
        /*05b0*/ 	.short	0x0101
        /*05b2*/ 	.byte	0xff
	.zero		1


	//   ....[77]....
        /*05b4*/ 	.word	0x000083d0
        /*05b8*/ 	.word	0x000000ff
        /*05bc*/ 	.word	0x00000000
        /*05c0*/ 	.short	0x0101
        /*05c2*/ 	.byte	0x04
	.zero		1


	//   ....[78]....
        /*05c4*/ 	.word	0x00008400
        /*05c8*/ 	.word	0x00000000
        /*05cc*/ 	.word	0x00000030
        /*05d0*/ 	.short	0x010a
        /*05d2*/ 	.byte	0xff
	.zero		1


	//   ....[79]....
        /*05d4*/ 	.word	0x00008460
        /*05d8*/ 	.word	0x00000000
        /*05dc*/ 	.word	0x00000030
        /*05e0*/ 	.short	0x010a
        /*05e2*/ 	.byte	0xff
	.zero		1


	//   ....[80]....
        /*05e4*/ 	.word	0x000084c0
        /*05e8*/ 	.word	0x00000000
        /*05ec*/ 	.word	0x000000a0
        /*05f0*/ 	.short	0x010a
        /*05f2*/ 	.byte	0xff
	.zero		1


	//   ....[81]....
        /*05f4*/ 	.word	0x00008520
        /*05f8*/ 	.word	0x00000000
        /*05fc*/ 	.word	0x00000000
        /*0600*/ 	.short	0x010a
        /*0602*/ 	.byte	0xff
	.zero		1


	//   ....[82]....
        /*0604*/ 	.word	0x00008580
        /*0608*/ 	.word	0x00000000
        /*060c*/ 	.word	0x00000000
        /*0610*/ 	.short	0x010a
        /*0612*/ 	.byte	0xff
	.zero		1


	//   ....[83]....
        /*0614*/ 	.word	0x000085e0
        /*0618*/ 	.word	0x00000000
        /*061c*/ 	.word	0x00000000
        /*0620*/ 	.short	0x010a
        /*0622*/ 	.byte	0xff
	.zero		1


	//   ....[84]....
        /*0624*/ 	.word	0x00008640
        /*0628*/ 	.word	0x00000000
        /*062c*/ 	.word	0x00000000
        /*0630*/ 	.short	0x010a
        /*0632*/ 	.byte	0xff
	.zero		1


	//   ....[85]....
        /*0634*/ 	.word	0x000086a0
        /*0638*/ 	.word	0x00000000
        /*063c*/ 	.word	0x00000000
        /*0640*/ 	.short	0x010a
        /*0642*/ 	.byte	0xff
	.zero		1


	//   ....[86]....
        /*0644*/ 	.word	0x00008700
        /*0648*/ 	.word	0x00000004
        /*064c*/ 	.word	0x000000a8
        /*0650*/ 	.short	0x010a
        /*0652*/ 	.byte	0xff
	.zero		1


	//   ....[87]....
        /*0654*/ 	.word	0x00008760
        /*0658*/ 	.word	0x00000004
        /*065c*/ 	.word	0x000000a0
        /*0660*/ 	.short	0x010a
        /*0662*/ 	.byte	0xff
	.zero		1


	//   ....[88]....
        /*0664*/ 	.word	0x000087c0
        /*0668*/ 	.word	0x00000000
        /*066c*/ 	.word	0x000000a0
        /*0670*/ 	.short	0x010a
        /*0672*/ 	.byte	0xff
	.zero		1


	//   ....[89]....
        /*0674*/ 	.word	0x00008820
        /*0678*/ 	.word	0x00000005
        /*067c*/ 	.word	0x000000c0
        /*0680*/ 	.short	0x010a
        /*0682*/ 	.byte	0xff
	.zero		1


	//   ....[90]....
        /*0684*/ 	.word	0x00008880
        /*0688*/ 	.word	0x00000000
        /*068c*/ 	.word	0x00000000
        /*0690*/ 	.short	0x010a
        /*0692*/ 	.byte	0xff
	.zero		1


	//   ....[91]....
        /*0694*/ 	.word	0x000088e0
        /*0698*/ 	.word	0x00000000
        /*069c*/ 	.word	0x00000000
        /*06a0*/ 	.short	0x010a
        /*06a2*/ 	.byte	0xff
	.zero		1


	//   ....[92]....
        /*06a4*/ 	.word	0x00008940
        /*06a8*/ 	.word	0x00000000
        /*06ac*/ 	.word	0x00000000
        /*06b0*/ 	.short	0x010a
        /*06b2*/ 	.byte	0xff
	.zero		1


	//   ....[93]....
        /*06b4*/ 	.word	0x000089a0
        /*06b8*/ 	.word	0x00000000
        /*06bc*/ 	.word	0x000000a0
        /*06c0*/ 	.short	0x010a
        /*06c2*/ 	.byte	0xff
	.zero		1


	//   ....[94]....
        /*06c4*/ 	.word	0x00008a00
        /*06c8*/ 	.word	0x00000009
        /*06cc*/ 	.word	0x00000098
        /*06d0*/ 	.short	0x010a
        /*06d2*/ 	.byte	0xff
	.zero		1


	//   ....[95]....
        /*06d4*/ 	.word	0x00008a60
        /*06d8*/ 	.word	0x00000000
        /*06dc*/ 	.word	0x00000078
        /*06e0*/ 	.short	0x010a
        /*06e2*/ 	.byte	0xff
	.zero		1


	//   ....[96]....
        /*06e4*/ 	.word	0x00008ac0
        /*06e8*/ 	.word	0x00000000
        /*06ec*/ 	.word	0x00000078
        /*06f0*/ 	.short	0x010a
        /*06f2*/ 	.byte	0xff
	.zero		1


	//   ....[97]....
        /*06f4*/ 	.word	0x00008b20
        /*06f8*/ 	.word	0x00000000
        /*06fc*/ 	.word	0x00000000
        /*0700*/ 	.short	0x010a
        /*0702*/ 	.byte	0xff
	.zero		1


	//   ....[98]....
        /*0704*/ 	.word	0x00008b70
        /*0708*/ 	.word	0x00000002
        /*070c*/ 	.word	0x00000000
        /*0710*/ 	.short	0x010a
        /*0712*/ 	.byte	0xff
	.zero		1


	//   ....[99]....
        /*0714*/ 	.word	0x00008bd0
        /*0718*/ 	.word	0x00000000
        /*071c*/ 	.word	0x000000a0
        /*0720*/ 	.short	0x010a
        /*0722*/ 	.byte	0xff
	.zero		1


	//   ....[100]....
        /*0724*/ 	.word	0x00008c20
        /*0728*/ 	.word	0x00000003
        /*072c*/ 	.word	0x00000060
        /*0730*/ 	.short	0x010a
        /*0732*/ 	.byte	0xff
	.zero		1


	//   ....[101]....
        /*0734*/ 	.word	0x00008c70
        /*0738*/ 	.word	0x0000004f
        /*073c*/ 	.word	0x000000b0
        /*0740*/ 	.short	0x010a
        /*0742*/ 	.byte	0xff
	.zero		1


	//   ....[102]....
        /*0744*/ 	.word	0x00008cc0
        /*0748*/ 	.word	0x00000003
        /*074c*/ 	.word	0x00000060
        /*0750*/ 	.short	0x010a
        /*0752*/ 	.byte	0xff
	.zero		1


	//----- nvinfo : EIATTR_NUM_MBARRIERS
	.align		4
.L_47:
        /*0754*/ 	.byte	0x03, 0x38
        /*0756*/ 	.short	0x001a


	//----- nvinfo : EIATTR_EXIT_INSTR_OFFSETS
	.align		4
        /*0758*/ 	.byte	0x04, 0x1c
        /*075a*/ 	.short	(.L_49 - .L_48)


	//   ....[0]....
.L_48:
        /*075c*/ 	.word	0x00002ea0


	//   ....[1]....
        /*0760*/ 	.word	0x00003150


	//   ....[2]....
        /*0764*/ 	.word	0x000031b0


	//   ....[3]....
        /*0768*/ 	.word	0x000041e0


	//   ....[4]....
        /*076c*/ 	.word	0x00005640


	//   ....[5]....
        /*0770*/ 	.word	0x00005680


	//   ....[6]....
        /*0774*/ 	.word	0x000082b0


	//   ....[7]....
        /*0778*/ 	.word	0x00008330


	//   ....[8]....
        /*077c*/ 	.word	0x00008360


	//   ....[9]....
        /*0780*/ 	.word	0x000083e0


	//----- nvinfo : EIATTR_MAX_THREADS
	.align		4
.L_49:
        /*0784*/ 	.byte	0x04, 0x05
        /*0786*/ 	.short	(.L_51 - .L_50)
.L_50:
        /*0788*/ 	.word	0x00000100
        /*078c*/ 	.word	0x00000001
        /*0790*/ 	.word	0x00000001


	//----- nvinfo : EIATTR_CRS_STACK_SIZE
	.align		4
.L_51:
        /*0794*/ 	.byte	0x04, 0x1e
        /*0796*/ 	.short	(.L_53 - .L_52)
.L_52:
        /*0798*/ 	.word	0x00000000


	//----- nvinfo : EIATTR_CBANK_PARAM_SIZE
	.align		4
.L_53:
        /*079c*/ 	.byte	0x03, 0x19
        /*079e*/ 	.short	0x0800


	//----- nvinfo : EIATTR_PARAM_CBANK
	.align		4
        /*07a0*/ 	.byte	0x04, 0x0a
        /*07a2*/ 	.short	(.L_55 - .L_54)
	.align		4
.L_54:
        /*07a4*/ 	.word	index@(.nv.constant0._ZN7cutlass13device_kernelINS_4conv6kernel13ConvUniversalINS1_16ConvProblemShapeILNS1_8OperatorE2ELi2EEENS1_10collective14CollectiveConvINS1_47MainloopSm100TmaUmmaWarpSpecializedImplicitGemmILS5_2ELi6ELi2ELi1ELi2EN4cute5tupleIJNSA_1CILi1EEESD_SD_EEEEENSB_IJNSC_ILi64EEENSB_IJSG_EEESH_EEENS_10tfloat32_tESJ_NSA_8TiledMMAINSA_8MMA_AtomIJNSA_17SM100_MMA_TF32_SSISJ_SJ_fLi64ELi64ELNSA_4UMMA5MajorE1ELSO_1ELNSN_7ScaleInE0ELSP_0EEEEEENSA_6LayoutISE_NSB_IJNSC_ILi0EEEST_ST_EEEEENSB_IJNSA_10UnderscoreESW_SW_EEEEENS7_6detail27Sm100ImplicitGemmTileTraitsINSA_13SM90_TMA_LOADENSA_14ComposedLayoutINSA_7SwizzleILi2ELi5ELi2EEENSA_18smem_ptr_flag_bitsILi32EEENSS_INSB_IJNSC_ILi32EEENSC_ILi4EEEEEENSB_IJSD_S17_EEEEEEEvEENS10_INSA_20SM90_TMA_LOAD_IM2COLES1C_vEEEENS_8epilogue10collective18CollectiveEpilogueINS1H_23Sm100TmaWarpSpecializedILi3ELi2ELi16ELb1ELb0EEEJSI_NSB_IJNSS_ISG_SD_EENSS_IS17_SD_EEEEESJ_NSB_IJlNSB_IJSD_llEEEST_EEESJ_S1Q_NS1H_6fusion15FusionCallbacksIS1L_NS1R_17LinearCombinationISJ_fSJ_fLNS_15FloatRoundStyleE2EEESI_S1O_JEEENSA_5SM1004TMEM4LOAD26SM100_TMEM_LOAD_16dp128b8xES11_NS12_INS13_ILi3ELi4ELi3EEES16_NSS_INSB_IJNSC_ILi8EEES17_EEENSB_IJS17_SD_EEEEEEENSA_17SM75_U32x4_LDSM_NENSA_14SM90_TMA_STOREES26_NSA_17SM90_U32x4_STSM_NENSA_39AutoVectorizingCopyWithAssumedAlignmentILi128EEEEEEvvEEEEvNT_6ParamsE)
        /*07a8*/ 	.short	0x0380
        /*07aa*/ 	.short	0x0800


	//----- nvinfo : EIATTR_SW_WAR
	.align		4
.L_55:
        /*07ac*/ 	.byte	0x04, 0x36
        /*07ae*/ 	.short	(.L_57 - .L_56)
.L_56:
        /*07b0*/ 	.word	0x00000008
.L_57:


//--------------------- .nv.callgraph             --------------------------
	.section	.nv.callgraph,"",@"SHT_CUDA_CALLGRAPH"
	.align	4
	.sectionentsize	8
	.align		4
        /*0000*/ 	.word	0x00000000
	.align		4
        /*0004*/ 	.word	0xffffffff
	.align		4
        /*0008*/ 	.word	index@(_ZN7cutlass13device_kernelINS_4conv6kernel13ConvUniversalINS1_16ConvProblemShapeILNS1_8OperatorE2ELi2EEENS1_10collective14CollectiveConvINS1_47MainloopSm100TmaUmmaWarpSpecializedImplicitGemmILS5_2ELi6ELi2ELi1ELi2EN4cute5tupleIJNSA_1CILi1EEESD_SD_EEEEENSB_IJNSC_ILi64EEENSB_IJSG_EEESH_EEENS_10tfloat32_tESJ_NSA_8TiledMMAINSA_8MMA_AtomIJNSA_17SM100_MMA_TF32_SSISJ_SJ_fLi64ELi64ELNSA_4UMMA5MajorE1ELSO_1ELNSN_7ScaleInE0ELSP_0EEEEEENSA_6LayoutISE_NSB_IJNSC_ILi0EEEST_ST_EEEEENSB_IJNSA_10UnderscoreESW_SW_EEEEENS7_6detail27Sm100ImplicitGemmTileTraitsINSA_13SM90_TMA_LOADENSA_14ComposedLayoutINSA_7SwizzleILi2ELi5ELi2EEENSA_18smem_ptr_flag_bitsILi32EEENSS_INSB_IJNSC_ILi32EEENSC_ILi4EEEEEENSB_IJSD_S17_EEEEEEEvEENS10_INSA_20SM90_TMA_LOAD_IM2COLES1C_vEEEENS_8epilogue10collective18CollectiveEpilogueINS1H_23Sm100TmaWarpSpecializedILi3ELi2ELi16ELb1ELb0EEEJSI_NSB_IJNSS_ISG_SD_EENSS_IS17_SD_EEEEESJ_NSB_IJlNSB_IJSD_llEEEST_EEESJ_S1Q_NS1H_6fusion15FusionCallbacksIS1L_NS1R_17LinearCombinationISJ_fSJ_fLNS_15FloatRoundStyleE2EEESI_S1O_JEEENSA_5SM1004TMEM4LOAD26SM100_TMEM_LOAD_16dp128b8xES11_NS12_INS13_ILi3ELi4ELi3EEES16_NSS_INSB_IJNSC_ILi8EEES17_EEENSB_IJS17_SD_EEEEEEENSA_17SM75_U32x4_LDSM_NENSA_14SM90_TMA_STOREES26_NSA_17SM90_U32x4_STSM_NENSA_39AutoVectorizingCopyWithAssumedAlignmentILi128EEEEEEvvEEEEvNT_6ParamsE)
	.align		4
        /*000c*/ 	.word	index@(__assertfail)
	.align		4
        /*0010*/ 	.word	0x00000000
	.align		4
        /*0014*/ 	.word	0xfffffffe
	.align		4
        /*0018*/ 	.word	0x00000000
	.align		4
        /*001c*/ 	.word	0xfffffffd
	.align		4
        /*0020*/ 	.word	0x00000000
	.align		4
        /*0024*/ 	.word	0xfffffffc


//--------------------- .nv.constant4             --------------------------
	.section	.nv.constant4,"a",@progbits
	.align	8
	.align		8
.nv.constant4:
        /*0000*/ 	.dword	__assertfail
	.align		8
        /*0008*/ 	.dword	__unnamed_1
	.align		8
        /*0010*/ 	.dword	__unnamed_2
	.align		8
        /*0018*/ 	.dword	_ZN39_INTERNAL_c64dae83_4_k_cu_72a14731_45734cuda3std3__45__cpo5beginE
	.align		8
        /*0020*/ 	.dword	_ZN39_INTERNAL_c64dae83_4_k_cu_72a14731_45734cuda3std3__45__cpo3endE
	.align		8
        /*0028*/ 	.dword	_ZN39_INTERNAL_c64dae83_4_k_cu_72a14731_45734cuda3std3__45__cpo6cbeginE
	.align		8
        /*0030*/ 	.dword	_ZN39_INTERNAL_c64dae83_4_k_cu_72a14731_45734cuda3std3__45__cpo4cendE
	.align		8
        /*0038*/ 	.dword	_ZN39_INTERNAL_c64dae83_4_k_cu_72a14731_45734cuda3std3__441_GLOBAL__N__c64dae83_4_k_cu_72a14731_45736ignoreE
	.align		8
        /*0040*/ 	.dword	_ZN39_INTERNAL_c64dae83_4_k_cu_72a14731_45734cuda3std3__419piecewise_constructE
	.align		8
        /*0048*/ 	.dword	_ZN39_INTERNAL_c64dae83_4_k_cu_72a14731_45734cuda3std3__48in_placeE
	.align		8
        /*0050*/ 	.dword	_ZN39_INTERNAL_c64dae83_4_k_cu_72a14731_45734cuda3std6ranges3__45__cpo4swapE
	.align		8
        /*0058*/ 	.dword	_ZN39_INTERNAL_c64dae83_4_k_cu_72a14731_45734cuda3std6ranges3__45__cpo9iter_moveE
	.align		8
        /*0060*/ 	.dword	_ZN39_INTERNAL_c64dae83_4_k_cu_72a14731_45734cute7productE
	.align		8
        /*0068*/ 	.dword	_ZN39_INTERNAL_c64dae83_4_k_cu_72a14731_45734cute1_E
	.align		8
        /*0070*/ 	.dword	$str$27
	.align		8
        /*0078*/ 	.dword	$str$28
	.align		8
        /*0080*/ 	.dword	$str$29
	.align		8
        /*0088*/ 	.dword	$str$30


//--------------------- .text._ZN7cutlass13device_kernelINS_4conv6kernel13ConvUniversalINS1_16ConvProblemShapeILNS1_8OperatorE2ELi2EEENS1_10collective14CollectiveConvINS1_47MainloopSm100TmaUmmaWarpSpecializedImplicitGemmILS5_2ELi6ELi2ELi1ELi2EN4cute5tupleIJNSA_1CILi1EEESD_SD_EEEEENSB_IJNSC_ILi64EEENSB_IJSG_EEESH_EEENS_10tfloat32_tESJ_NSA_8TiledMMAINSA_8MMA_AtomIJNSA_17SM100_MMA_TF32_SSISJ_SJ_fLi64ELi64ELNSA_4UMMA5MajorE1ELSO_1ELNSN_7ScaleInE0ELSP_0EEEEEENSA_6LayoutISE_NSB_IJNSC_ILi0EEEST_ST_EEEEENSB_IJNSA_10UnderscoreESW_SW_EEEEENS7_6detail27Sm100ImplicitGemmTileTraitsINSA_13SM90_TMA_LOADENSA_14ComposedLayoutINSA_7SwizzleILi2ELi5ELi2EEENSA_18smem_ptr_flag_bitsILi32EEENSS_INSB_IJNSC_ILi32EEENSC_ILi4EEEEEENSB_IJSD_S17_EEEEEEEvEENS10_INSA_20SM90_TMA_LOAD_IM2COLES1C_vEEEENS_8epilogue10collective18CollectiveEpilogueINS1H_23Sm100TmaWarpSpecializedILi3ELi2ELi16ELb1ELb0EEEJSI_NSB_IJNSS_ISG_SD_EENSS_IS17_SD_EEEEESJ_NSB_IJlNSB_IJSD_llEEEST_EEESJ_S1Q_NS1H_6fusion15FusionCallbacksIS1L_NS1R_17LinearCombinationISJ_fSJ_fLNS_15FloatRoundStyleE2EEESI_S1O_JEEENSA_5SM1004TMEM4LOAD26SM100_TMEM_LOAD_16dp128b8xES11_NS12_INS13_ILi3ELi4ELi3EEES16_NSS_INSB_IJNSC_ILi8EEES17_EEENSB_IJS17_SD_EEEEEEENSA_17SM75_U32x4_LDSM_NENSA_14SM90_TMA_STOREES26_NSA_17SM90_U32x4_STSM_NENSA_39AutoVectorizingCopyWithAssumedAlignmentILi128EEEEEEvvEEEEvNT_6ParamsE --------------------------
	.section	.text._ZN7cutlass13device_kernelINS_4conv6kernel13ConvUniversalINS1_16ConvProblemShapeILNS1_8OperatorE2ELi2EEENS1_10collective14CollectiveConvINS1_47MainloopSm100TmaUmmaWarpSpecializedImplicitGemmILS5_2ELi6ELi2ELi1ELi2EN4cute5tupleIJNSA_1CILi1EEESD_SD_EEEEENSB_IJNSC_ILi64EEENSB_IJSG_EEESH_EEENS_10tfloat32_tESJ_NSA_8TiledMMAINSA_8MMA_AtomIJNSA_17SM100_MMA_TF32_SSISJ_SJ_fLi64ELi64ELNSA_4UMMA5MajorE1ELSO_1ELNSN_7ScaleInE0ELSP_0EEEEEENSA_6LayoutISE_NSB_IJNSC_ILi0EEEST_ST_EEEEENSB_IJNSA_10UnderscoreESW_SW_EEEEENS7_6detail27Sm100ImplicitGemmTileTraitsINSA_13SM90_TMA_LOADENSA_14ComposedLayoutINSA_7SwizzleILi2ELi5ELi2EEENSA_18smem_ptr_flag_bitsILi32EEENSS_INSB_IJNSC_ILi32EEENSC_ILi4EEEEEENSB_IJSD_S17_EEEEEEEvEENS10_INSA_20SM90_TMA_LOAD_IM2COLES1C_vEEEENS_8epilogue10collective18CollectiveEpilogueINS1H_23Sm100TmaWarpSpecializedILi3ELi2ELi16ELb1ELb0EEEJSI_NSB_IJNSS_ISG_SD_EENSS_IS17_SD_EEEEESJ_NSB_IJlNSB_IJSD_llEEEST_EEESJ_S1Q_NS1H_6fusion15FusionCallbacksIS1L_NS1R_17LinearCombinationISJ_fSJ_fLNS_15FloatRoundStyleE2EEESI_S1O_JEEENSA_5SM1004TMEM4LOAD26SM100_TMEM_LOAD_16dp128b8xES11_NS12_INS13_ILi3ELi4ELi3EEES16_NSS_INSB_IJNSC_ILi8EEES17_EEENSB_IJS17_SD_EEEEEEENSA_17SM75_U32x4_LDSM_NENSA_14SM90_TMA_STOREES26_NSA_17SM90_U32x4_STSM_NENSA_39AutoVectorizingCopyWithAssumedAlignmentILi128EEEEEEvvEEEEvNT_6ParamsE,"ax",@progbits
	.align	128
.text._ZN7cutlass13device_kernelINS_4conv6kernel13ConvUniversalINS1_16ConvProblemShapeILNS1_8OperatorE2ELi2EEENS1_10collective14CollectiveConvINS1_47MainloopSm100TmaUmmaWarpSpecializedImplicitGemmILS5_2ELi6ELi2ELi1ELi2EN4cute5tupleIJNSA_1CILi1EEESD_SD_EEEEENSB_IJNSC_ILi64EEENSB_IJSG_EEESH_EEENS_10tfloat32_tESJ_NSA_8TiledMMAINSA_8MMA_AtomIJNSA_17SM100_MMA_TF32_SSISJ_SJ_fLi64ELi64ELNSA_4UMMA5MajorE1ELSO_1ELNSN_7ScaleInE0ELSP_0EEEEEENSA_6LayoutISE_NSB_IJNSC_ILi0EEEST_ST_EEEEENSB_IJNSA_10UnderscoreESW_SW_EEEEENS7_6detail27Sm100ImplicitGemmTileTraitsINSA_13SM90_TMA_LOADENSA_14ComposedLayoutINSA_7SwizzleILi2ELi5ELi2EEENSA_18smem_ptr_flag_bitsILi32EEENSS_INSB_IJNSC_ILi32EEENSC_ILi4EEEEEENSB_IJSD_S17_EEEEEEEvEENS10_INSA_20SM90_TMA_LOAD_IM2COLES1C_vEEEENS_8epilogue10collective18CollectiveEpilogueINS1H_23Sm100TmaWarpSpecializedILi3ELi2ELi16ELb1ELb0EEEJSI_NSB_IJNSS_ISG_SD_EENSS_IS17_SD_EEEEESJ_NSB_IJlNSB_IJSD_llEEEST_EEESJ_S1Q_NS1H_6fusion15FusionCallbacksIS1L_NS1R_17LinearCombinationISJ_fSJ_fLNS_15FloatRoundStyleE2EEESI_S1O_JEEENSA_5SM1004TMEM4LOAD26SM100_TMEM_LOAD_16dp128b8xES11_NS12_INS13_ILi3ELi4ELi3EEES16_NSS_INSB_IJNSC_ILi8EEES17_EEENSB_IJS17_SD_EEEEEEENSA_17SM75_U32x4_LDSM_NENSA_14SM90_TMA_STOREES26_NSA_17SM90_U32x4_STSM_NENSA_39AutoVectorizingCopyWithAssumedAlignmentILi128EEEEEEvvEEEEvNT_6ParamsE:
        .type           _ZN7cutlass13device_kernelINS_4conv6kernel13ConvUniversalINS1_16ConvProblemShapeILNS1_8OperatorE2ELi2EEENS1_10collective14CollectiveConvINS1_47MainloopSm100TmaUmmaWarpSpecializedImplicitGemmILS5_2ELi6ELi2ELi1ELi2EN4cute5tupleIJNSA_1CILi1EEESD_SD_EEEEENSB_IJNSC_ILi64EEENSB_IJSG_EEESH_EEENS_10tfloat32_tESJ_NSA_8TiledMMAINSA_8MMA_AtomIJNSA_17SM100_MMA_TF32_SSISJ_SJ_fLi64ELi64ELNSA_4UMMA5MajorE1ELSO_1ELNSN_7ScaleInE0ELSP_0EEEEEENSA_6LayoutISE_NSB_IJNSC_ILi0EEEST_ST_EEEEENSB_IJNSA_10UnderscoreESW_SW_EEEEENS7_6detail27Sm100ImplicitGemmTileTraitsINSA_13SM90_TMA_LOADENSA_14ComposedLayoutINSA_7SwizzleILi2ELi5ELi2EEENSA_18smem_ptr_flag_bitsILi32EEENSS_INSB_IJNSC_ILi32EEENSC_ILi4EEEEEENSB_IJSD_S17_EEEEEEEvEENS10_INSA_20SM90_TMA_LOAD_IM2COLES1C_vEEEENS_8epilogue10collective18CollectiveEpilogueINS1H_23Sm100TmaWarpSpecializedILi3ELi2ELi16ELb1ELb0EEEJSI_NSB_IJNSS_ISG_SD_EENSS_IS17_SD_EEEEESJ_NSB_IJlNSB_IJSD_llEEEST_EEESJ_S1Q_NS1H_6fusion15FusionCallbacksIS1L_NS1R_17LinearCombinationISJ_fSJ_fLNS_15FloatRoundStyleE2EEESI_S1O_JEEENSA_5SM1004TMEM4LOAD26SM100_TMEM_LOAD_16dp128b8xES11_NS12_INS13_ILi3ELi4ELi3EEES16_NSS_INSB_IJNSC_ILi8EEES17_EEENSB_IJS17_SD_EEEEEEENSA_17SM75_U32x4_LDSM_NENSA_14SM90_TMA_STOREES26_NSA_17SM90_U32x4_STSM_NENSA_39AutoVectorizingCopyWithAssumedAlignmentILi128EEEEEEvvEEEEvNT_6ParamsE,@function
        .size           _ZN7cutlass13device_kernelINS_4conv6kernel13ConvUniversalINS1_16ConvProblemShapeILNS1_8OperatorE2ELi2EEENS1_10collective14CollectiveConvINS1_47MainloopSm100TmaUmmaWarpSpecializedImplicitGemmILS5_2ELi6ELi2ELi1ELi2EN4cute5tupleIJNSA_1CILi1EEESD_SD_EEEEENSB_IJNSC_ILi64EEENSB_IJSG_EEESH_EEENS_10tfloat32_tESJ_NSA_8TiledMMAINSA_8MMA_AtomIJNSA_17SM100_MMA_TF32_SSISJ_SJ_fLi64ELi64ELNSA_4UMMA5MajorE1ELSO_1ELNSN_7ScaleInE0ELSP_0EEEEEENSA_6LayoutISE_NSB_IJNSC_ILi0EEEST_ST_EEEEENSB_IJNSA_10UnderscoreESW_SW_EEEEENS7_6detail27Sm100ImplicitGemmTileTraitsINSA_13SM90_TMA_LOADENSA_14ComposedLayoutINSA_7SwizzleILi2ELi5ELi2EEENSA_18smem_ptr_flag_bitsILi32EEENSS_INSB_IJNSC_ILi32EEENSC_ILi4EEEEEENSB_IJSD_S17_EEEEEEEvEENS10_INSA_20SM90_TMA_LOAD_IM2COLES1C_vEEEENS_8epilogue10collective18CollectiveEpilogueINS1H_23Sm100TmaWarpSpecializedILi3ELi2ELi16ELb1ELb0EEEJSI_NSB_IJNSS_ISG_SD_EENSS_IS17_SD_EEEEESJ_NSB_IJlNSB_IJSD_llEEEST_EEESJ_S1Q_NS1H_6fusion15FusionCallbacksIS1L_NS1R_17LinearCombinationISJ_fSJ_fLNS_15FloatRoundStyleE2EEESI_S1O_JEEENSA_5SM1004TMEM4LOAD26SM100_TMEM_LOAD_16dp128b8xES11_NS12_INS13_ILi3ELi4ELi3EEES16_NSS_INSB_IJNSC_ILi8EEES17_EEENSB_IJS17_SD_EEEEEEENSA_17SM75_U32x4_LDSM_NENSA_14SM90_TMA_STOREES26_NSA_17SM90_U32x4_STSM_NENSA_39AutoVectorizingCopyWithAssumedAlignmentILi128EEEEEEvvEEEEvNT_6ParamsE,(.L_x_149 - _ZN7cutlass13device_kernelINS_4conv6kernel13ConvUniversalINS1_16ConvProblemShapeILNS1_8OperatorE2ELi2EEENS1_10collective14CollectiveConvINS1_47MainloopSm100TmaUmmaWarpSpecializedImplicitGemmILS5_2ELi6ELi2ELi1ELi2EN4cute5tupleIJNSA_1CILi1EEESD_SD_EEEEENSB_IJNSC_ILi64EEENSB_IJSG_EEESH_EEENS_10tfloat32_tESJ_NSA_8TiledMMAINSA_8MMA_AtomIJNSA_17SM100_MMA_TF32_SSISJ_SJ_fLi64ELi64ELNSA_4UMMA5MajorE1ELSO_1ELNSN_7ScaleInE0ELSP_0EEEEEENSA_6LayoutISE_NSB_IJNSC_ILi0EEEST_ST_EEEEENSB_IJNSA_10UnderscoreESW_SW_EEEEENS7_6detail27Sm100ImplicitGemmTileTraitsINSA_13SM90_TMA_LOADENSA_14ComposedLayoutINSA_7SwizzleILi2ELi5ELi2EEENSA_18smem_ptr_flag_bitsILi32EEENSS_INSB_IJNSC_ILi32EEENSC_ILi4EEEEEENSB_IJSD_S17_EEEEEEEvEENS10_INSA_20SM90_TMA_LOAD_IM2COLES1C_vEEEENS_8epilogue10collective18CollectiveEpilogueINS1H_23Sm100TmaWarpSpecializedILi3ELi2ELi16ELb1ELb0EEEJSI_NSB_IJNSS_ISG_SD_EENSS_IS17_SD_EEEEESJ_NSB_IJlNSB_IJSD_llEEEST_EEESJ_S1Q_NS1H_6fusion15FusionCallbacksIS1L_NS1R_17LinearCombinationISJ_fSJ_fLNS_15FloatRoundStyleE2EEESI_S1O_JEEENSA_5SM1004TMEM4LOAD26SM100_TMEM_LOAD_16dp128b8xES11_NS12_INS13_ILi3ELi4ELi3EEES16_NSS_INSB_IJNSC_ILi8EEES17_EEENSB_IJS17_SD_EEEEEEENSA_17SM75_U32x4_LDSM_NENSA_14SM90_TMA_STOREES26_NSA_17SM90_U32x4_STSM_NENSA_39AutoVectorizingCopyWithAssumedAlignmentILi128EEEEEEvvEEEEvNT_6ParamsE)
        .other          _ZN7cutlass13device_kernelINS_4conv6kernel13ConvUniversalINS1_16ConvProblemShapeILNS1_8OperatorE2ELi2EEENS1_10collective14CollectiveConvINS1_47MainloopSm100TmaUmmaWarpSpecializedImplicitGemmILS5_2ELi6ELi2ELi1ELi2EN4cute5tupleIJNSA_1CILi1EEESD_SD_EEEEENSB_IJNSC_ILi64EEENSB_IJSG_EEESH_EEENS_10tfloat32_tESJ_NSA_8TiledMMAINSA_8MMA_AtomIJNSA_17SM100_MMA_TF32_SSISJ_SJ_fLi64ELi64ELNSA_4UMMA5MajorE1ELSO_1ELNSN_7ScaleInE0ELSP_0EEEEEENSA_6LayoutISE_NSB_IJNSC_ILi0EEEST_ST_EEEEENSB_IJNSA_10UnderscoreESW_SW_EEEEENS7_6detail27Sm100ImplicitGemmTileTraitsINSA_13SM90_TMA_LOADENSA_14ComposedLayoutINSA_7SwizzleILi2ELi5ELi2EEENSA_18smem_ptr_flag_bitsILi32EEENSS_INSB_IJNSC_ILi32EEENSC_ILi4EEEEEENSB_IJSD_S17_EEEEEEEvEENS10_INSA_20SM90_TMA_LOAD_IM2COLES1C_vEEEENS_8epilogue10collective18CollectiveEpilogueINS1H_23Sm100TmaWarpSpecializedILi3ELi2ELi16ELb1ELb0EEEJSI_NSB_IJNSS_ISG_SD_EENSS_IS17_SD_EEEEESJ_NSB_IJlNSB_IJSD_llEEEST_EEESJ_S1Q_NS1H_6fusion15FusionCallbacksIS1L_NS1R_17LinearCombinationISJ_fSJ_fLNS_15FloatRoundStyleE2EEESI_S1O_JEEENSA_5SM1004TMEM4LOAD26SM100_TMEM_LOAD_16dp128b8xES11_NS12_INS13_ILi3ELi4ELi3EEES16_NSS_INSB_IJNSC_ILi8EEES17_EEENSB_IJS17_SD_EEEEEEENSA_17SM75_U32x4_LDSM_NENSA_14SM90_TMA_STOREES26_NSA_17SM90_U32x4_STSM_NENSA_39AutoVectorizingCopyWithAssumedAlignmentILi128EEEEEEvvEEEEvNT_6ParamsE,@"STO_CUDA_ENTRY STV_DEFAULT"
_ZN7cutlass13device_kernelINS_4conv6kernel13ConvUniversalINS1_16ConvProblemShapeILNS1_8OperatorE2ELi2EEENS1_10collective14CollectiveConvINS1_47MainloopSm100TmaUmmaWarpSpecializedImplicitGemmILS5_2ELi6ELi2ELi1ELi2EN4cute5tupleIJNSA_1CILi1EEESD_SD_EEEEENSB_IJNSC_ILi64EEENSB_IJSG_EEESH_EEENS_10tfloat32_tESJ_NSA_8TiledMMAINSA_8MMA_AtomIJNSA_17SM100_MMA_TF32_SSISJ_SJ_fLi64ELi64ELNSA_4UMMA5MajorE1ELSO_1ELNSN_7ScaleInE0ELSP_0EEEEEENSA_6LayoutISE_NSB_IJNSC_ILi0EEEST_ST_EEEEENSB_IJNSA_10UnderscoreESW_SW_EEEEENS7_6detail27Sm100ImplicitGemmTileTraitsINSA_13SM90_TMA_LOADENSA_14ComposedLayoutINSA_7SwizzleILi2ELi5ELi2EEENSA_18smem_ptr_flag_bitsILi32EEENSS_INSB_IJNSC_ILi32EEENSC_ILi4EEEEEENSB_IJSD_S17_EEEEEEEvEENS10_INSA_20SM90_TMA_LOAD_IM2COLES1C_vEEEENS_8epilogue10collective18CollectiveEpilogueINS1H_23Sm100TmaWarpSpecializedILi3ELi2ELi16ELb1ELb0EEEJSI_NSB_IJNSS_ISG_SD_EENSS_IS17_SD_EEEEESJ_NSB_IJlNSB_IJSD_llEEEST_EEESJ_S1Q_NS1H_6fusion15FusionCallbacksIS1L_NS1R_17LinearCombinationISJ_fSJ_fLNS_15FloatRoundStyleE2EEESI_S1O_JEEENSA_5SM1004TMEM4LOAD26SM100_TMEM_LOAD_16dp128b8xES11_NS12_INS13_ILi3ELi4ELi3EEES16_NSS_INSB_IJNSC_ILi8EEES17_EEENSB_IJS17_SD_EEEEEEENSA_17SM75_U32x4_LDSM_NENSA_14SM90_TMA_STOREES26_NSA_17SM90_U32x4_STSM_NENSA_39AutoVectorizingCopyWithAssumedAlignmentILi128EEEEEEvvEEEEvNT_6ParamsE:
[----:B------:R-:W1:Y:S01]  /*0000*/  LDC R1, c[0x0][0x37c] ;  /* 0x0000df00ff017b82 */ /* 0x000e620000000800 */
[----:B------:R-:W2:Y:S07]  /*0010*/  S2R R62, SR_TID.X ;  /* 0x00000000003e7919 */ /* 0x000eae0000002100 */
[----:B------:R-:W3:Y:S01]  /*0020*/  LDC.64 R2, c[0x0][0x890] ;  /* 0x00022400ff027b82 */ /* 0x000ee20000000a00 */
[----:B------:R-:W-:Y:S01]  /*0030*/  ELECT P2, URZ, PT ;  /* 0x0000000000ff782f */ /* 0x000fe20003840000 */
[----:B-1----:R-:W-:Y:S01]  /*0040*/  VIADD R1, R1, 0xfffffff8 ;  /* 0xfffffff801017836 */ /* 0x002fe20000000000 */
[----:B------:R-:W-:-:S02]  /*0050*/  PRMT R63, RZ, 0x7610, R63 ;  /* 0x00007610ff3f7816 */ /* 0x000fc4000000003f */
[----:B---3--:R-:W-:-:S04]  /*0060*/  ISETP.NE.U32.AND P0, PT, R2, RZ, PT ;  /* 0x000000ff0200720c */ /* 0x008fc80003f05070 */
[----:B------:R-:W-:Y:S02]  /*0070*/  ISETP.NE.AND.EX P0, PT, R3, RZ, PT, P0 ;  /* 0x000000ff0300720c */ /* 0x000fe40003f05300 */
[----:B--2---:R-:W-:-:S05]  /*0080*/  SHF.R.U32.HI R64, RZ, 0x5, R62 ;  /* 0x00000005ff407819 */ /* 0x004fca000001163e */
[----:B------:R-:W1:Y:S02]  /*0090*/  SHFL.IDX PT, R0, R64, RZ, 0x1f ;  /* 0x00001fff40007589 */ /* 0x000e6400000e0000 */
[----:B-1----:R-:W-:-:S04]  /*00a0*/  R2UR UR15, R0 ;  /* 0x00000000000f72ca */ /* 0x002fc800000e0000 */
[----:B------:R-:W-:Y:S05]  /*00b0*/  @P0 BRA `(.L_x_0) ;  /* 0x0000000000300947 */ /* 0x000fea0003800000 */
[----:B------:R-:W1:Y:S02]  /*00c0*/  LDCU.64 UR4, c[0x0][0x888] ;  /* 0x00011100ff0477ac */ /* 0x000e640008000a00 */
[----:B-1----:R-:W-:-:S04]  /*00d0*/  UISETP.NE.U32.AND UP0, UPT, UR4, URZ, UPT ;  /* 0x000000ff0400728c */ /* 0x002fc8000bf05070 */
[----:B------:R-:W-:-:S09]  /*00e0*/  UISETP.NE.AND.EX UP0, UPT, UR5, URZ, UPT, UP0 ;  /* 0x000000ff0500728c */ /* 0x000fd2000bf05300 */
[----:B------:R-:W-:Y:S05]  /*00f0*/  BRA.U !UP0, `(.L_x_1) ;  /* 0x0000000108147547 */ /* 0x000fea000b800000 */
[----:B------:R-:W1:Y:S01]  /*0100*/  LDC.64 R4, c[0x0][0x888] ;  /* 0x00022200ff047b82 */ /* 0x000e620000000a00 */
[----:B------:R-:W1:Y:S02]  /*0110*/  LDCU.64 UR4, c[0x0][0x358] ;  /* 0x00006b00ff0477ac */ /* 0x000e640008000a00 */
[----:B-1----:R1:W5:Y:S01]  /*0120*/  LDG.E R27, desc[UR4][R4.64] ;  /* 0x00000004041b7981 */ /* 0x002362000c1e1900 */
[----:B------:R-:W-:Y:S01]  /*0130*/  HFMA2 R63, -RZ, RZ, 0, 5.9604644775390625e-08 ;  /* 0x00000001ff3f7431 */ /* 0x000fe200000001ff */
[----:B------:R-:W-:Y:S05]  /*0140*/  BRA `(.L_x_0) ;  /* 0x00000000000c7947 */ /* 0x000fea0003800000 */
.L_x_1:
[----:B------:R-:W1:Y:S01]  /*0150*/  LDCU UR4, c[0x0][0x880] ;  /* 0x00011000ff0477ac */ /* 0x000e620008000800 */
[----:B------:R-:W-:Y:S01]  /*0160*/  HFMA2 R63, -RZ, RZ, 0, 5.9604644775390625e-08 ;  /* 0x00000001ff3f7431 */ /* 0x000fe200000001ff */
[----:B-1----:R-:W-:-:S07]  /*0170*/  MOV R27, UR4 ;  /* 0x00000004001b7c02 */ /* 0x002fce0008000f00 */
.L_x_0:
[----:B------:R-:W2:Y:S02]  /*0180*/  LDCU.64 UR4, c[0x0][0x8b0] ;  /* 0x00011600ff0477ac */ /* 0x000ea40008000a00 */
[----:B--2---:R-:W-:-:S04]  /*0190*/  UISETP.NE.U32.AND UP0, UPT, UR4, URZ, UPT ;  /* 0x000000ff0400728c */ /* 0x004fc8000bf05070 */
[----:B------:R-:W-:-:S09]  /*01a0*/  UISETP.NE.AND.EX UP0, UPT, UR5, URZ, UPT, UP0 ;  /* 0x000000ff0500728c */ /* 0x000fd2000bf05300 */
[----:B------:R-:W-:Y:S05]  /*01b0*/  BRA.U UP0, `(.L_x_2) ;  /* 0x0000000100287547 */ /* 0x000fea000b800000 */
[----:B------:R-:W2:Y:S02]  /*01c0*/  LDCU.64 UR4, c[0x0][0x8a8] ;  /* 0x00011500ff0477ac */ /* 0x000ea40008000a00 */
[----:B--2---:R-:W-:-:S04]  /*01d0*/  UISETP.NE.U32.AND UP0, UPT, UR4, URZ, UPT ;  /* 0x000000ff0400728c */ /* 0x004fc8000bf05070 */
[----:B------:R-:W-:-:S09]  /*01e0*/  UISETP.NE.AND.EX UP0, UPT, UR5, URZ, UPT, UP0 ;  /* 0x000000ff0500728c */ /* 0x000fd2000bf05300 */
[----:B------:R-:W-:Y:S05]  /*01f0*/  BRA.U !UP0, `(.L_x_3) ;  /* 0x0000000108107547 */ /* 0x000fea000b800000 */
[----:B------:R-:W2:Y:S01]  /*0200*/  LDC.64 R24, c[0x0][0x8a8] ;  /* 0x00022a00ff187b82 */ /* 0x000ea20000000a00 */
[----:B------:R-:W2:Y:S02]  /*0210*/  LDCU.64 UR4, c[0x0][0x358] ;  /* 0x00006b00ff0477ac */ /* 0x000ea40008000a00 */
[----:B--2---:R2:W5:Y:S01]  /*0220*/  LDG.E R24, desc[UR4][R24.64] ;  /* 0x0000000418187981 */ /* 0x004562000c1e1900 */
[----:B------:R-:W-:Y:S05]  /*0230*/  BRA `(.L_x_2) ;  /* 0x0000000000087947 */ /* 0x000fea0003800000 */
.L_x_3:
[----:B------:R-:W2:Y:S02]  /*0240*/  LDCU UR4, c[0x0][0x8a0] ;  /* 0x00011400ff0477ac */ /* 0x000ea40008000800 */
[----:B--2---:R-:W-:Y:S02]  /*0250*/  MOV R24, UR4 ;  /* 0x0000000400187c02 */ /* 0x004fe40008000f00 */
.L_x_2:
[----:B-1----:R-:W1:Y:S01]  /*0260*/  LDC.64 R4, c[0x0][0x888] ;  /* 0x00022200ff047b82 */ /* 0x002e620000000a00 */
[----:B------:R-:W-:Y:S01]  /*0270*/  IMAD.U32 R0, RZ, RZ, UR15 ;  /* 0x0000000fff007e24 */ /* 0x000fe2000f8e00ff */
[----:B------:R-:W-:Y:S01]  /*0280*/  ISETP.EQ.U32.AND P4, PT, R2, RZ, PT ;  /* 0x000000ff0200720c */ /* 0x000fe20003f82070 */
[----:B------:R-:W-:Y:S03]  /*0290*/  BSSY.RECONVERGENT B0, `(.L_x_4) ;  /* 0x0000012000007945 */ /* 0x000fe60003800200 */
[----:B------:R-:W-:Y:S02]  /*02a0*/  ISETP.NE.OR P1, PT, R0, 0x1, !P2 ;  /* 0x000000010000780c */ /* 0x000fe40005725670 */
[----:B-1----:R-:W-:-:S04]  /*02b0*/  ISETP.NE.U32.AND P0, PT, R4, RZ, PT ;  /* 0x000000ff0400720c */ /* 0x002fc80003f05070 */
[----:B------:R-:W-:-:S13]  /*02c0*/  ISETP.NE.AND.EX P0, PT, R5, RZ, PT, P0 ;  /* 0x000000ff0500720c */ /* 0x000fda0003f05300 */
[----:B------:R-:W-:Y:S01]  /*02d0*/  VOTEU.ANY UP3, P0 ;  /* 0x0000000000ff7886 */ /* 0x000fe20000060100 */
[----:B------:R-:W-:Y:S02]  /*02e0*/  PLOP3.LUT P3, PT, PT, PT, UP3, 0x80, 0x8 ;  /* 0x000000000008781c */ /* 0x000fe40003f6f038 */
[----:B------:R-:W-:Y:S02]  /*02f0*/  ISETP.NE.OR P0, PT, R0, 0x3, !P2 ;  /* 0x000000030000780c */ /* 0x000fe40005705670 */
[----:B------:R-:W-:-:S04]  /*0300*/  ISETP.EQ.OR.EX P5, PT, R3, RZ, !P3, P4 ;  /* 0x000000ff0300720c */ /* 0x000fc80005fa2740 */
[----:B------:R-:W-:Y:S01]  /*0310*/  P2R R71, PR, RZ, 0x20 ;  /* 0x00000020ff477803 */ /* 0x000fe20000000000 */
[----:B------:R-:W-:Y:S05]  /*0320*/  @P1 BRA `(.L_x_5) ;  /* 0x0000000000201947 */ /* 0x000fea0003800000 */
[----:B------:R-:W1:Y:S02]  /*0330*/  LDCU.64 UR4, c[0x0][0x348] ;  /* 0x00006900ff0477ac */ /* 0x000e640008000a00 */
[----:B-1----:R-:W-:Y:S02]  /*0340*/  UIADD3 UR6, UP1, UPT, UR4, 0x80, URZ ;  /* 0x0000008004067890 */ /* 0x002fe4000ff3e0ff */
[----:B------:R-:W-:Y:S02]  /*0350*/  UIADD3 UR4, UP0, UPT, UR4, 0x180, URZ ;  /* 0x0000018004047890 */ /* 0x000fe4000ff1e0ff */
[----:B------:R-:W-:Y:S02]  /*0360*/  UIADD3.X UR7, UPT, UPT, URZ, UR5, URZ, UP1, !UPT ;  /* 0x00000005ff077290 */ /* 0x000fe40008ffe4ff */
[----:B------:R-:W-:-:S07]  /*0370*/  UIADD3.X UR5, UPT, UPT, URZ, UR5, URZ, UP0, !UPT ;  /* 0x00000005ff057290 */ /* 0x000fce00087fe4ff */
[----:B------:R1:W-:Y:S02]  /*0380*/  UTMACCTL.PF [UR6] ;  /* 0x00000000060079b9 */ /* 0x0003e40008040000 */
[----:B------:R1:W-:Y:S02]  /*0390*/  UTMACCTL.PF [UR4] ;  /* 0x00000000040079b9 */ /* 0x0003e40008040000 */
[----:B-1----:R-:W-:Y:S01]  /*03a0*/  NOP ;  /* 0x0000000000007918 */ /* 0x002fe20000000000 */
.L_x_5:
[----:B------:R-:W-:Y:S05]  /*03b0*/  BSYNC.RECONVERGENT B0 ;  /* 0x0000000000007941 */ /* 0x000fea0003800200 */
.L_x_4:
[----:B------:R-:W-:Y:S04]  /*03c0*/  BSSY.RECONVERGENT B0, `(.L_x_6) ;  /* 0x000000a000007945 */ /* 0x000fe80003800200 */
        /* <DEDUP_REMOVED lines=9> */
.L_x_7:
[----:B------:R-:W-:Y:S05]  /*0460*/  BSYNC.RECONVERGENT B0 ;  /* 0x0000000000007941 */ /* 0x000fea0003800200 */
.L_x_6:
[----:B------:R-:W-:Y:S01]  /*0470*/  UPLOP3.LUT UP2, UPT, UPT, UPT, UPT, 0x80, 0x8 ;  /* 0x000000000008789c */ /* 0x000fe20003f4f070 */
[----:B------:R-:W-:Y:S10]  /*0480*/  @!P5 BRA `(.L_x_8) ;  /* 0x000000000024d947 */ /* 0x000ff40003800000 */
[----:B------:R-:W-:Y:S01]  /*0490*/  ISETP.NE.U32.AND P1, PT, R2, RZ, PT ;  /* 0x000000ff0200720c */ /* 0x000fe20003f25070 */
[----:B------:R-:W-:Y:S01]  /*04a0*/  USEL UR4, URZ, 0xffffffff, UP3 ;  /* 0xffffffffff047887 */ /* 0x000fe20009800000 */
[----:B-----5:R-:W-:Y:S02]  /*04b0*/  FSETP.NEU.AND P0, PT, R27, RZ, PT ;  /* 0x000000ff1b00720b */ /* 0x020fe40003f0d000 */
[----:B------:R-:W-:-:S11]  /*04c0*/  ISETP.NE.AND.EX P1, PT, R3, RZ, PT, P1 ;  /* 0x000000ff0300720c */ /* 0x000fd60003f25310 */
[----:B------:R-:W-:Y:S02]  /*04d0*/  VOTEU.ANY UP0, P0 ;  /* 0x0000000000ff7886 */ /* 0x000fe40000000100 */
[----:B------:R-:W-:-:S05]  /*04e0*/  VOTEU.ANY UP1, P1 ;  /* 0x0000000000ff7886 */ /* 0x000fca0000820100 */
[----:B------:R-:W-:-:S04]  /*04f0*/  @!UP1 USEL UR4, URZ, 0xffffffff, UP0 ;  /* 0xffffffffff049887 */ /* 0x000fc80008000000 */
[----:B------:R-:W-:-:S04]  /*0500*/  ULOP3.LUT UR4, UR4, 0x1, URZ, 0xc0, !UPT ;  /* 0x0000000104047892 */ /* 0x000fc8000f8ec0ff */
[----:B------:R-:W-:-:S11]  /*0510*/  UISETP.NE.U32.AND UP2, UPT, UR4, 0x1, UPT ;  /* 0x000000010400788c */ /* 0x000fd6000bf45070 */
.L_x_8:
[----:B------:R-:W1:Y:S01]  /*0520*/  SHFL.IDX PT, R2, R64, RZ, 0x1f ;  /* 0x00001fff40027589 */ /* 0x000e6200000e0000 */
[----:B------:R-:W-:-:S04]  /*0530*/  UISETP.NE.AND UP0, UPT, UR15, 0x2, UPT ;  /* 0x000000020f00788c */ /* 0x000fc8000bf05270 */
[----:B------:R-:W-:Y:S01]  /*0540*/  USEL UR44, URZ, 0x1, UP0 ;  /* 0x00000001ff2c7887 */ /* 0x000fe20008000000 */
[----:B-1----:R-:W-:-:S13]  /*0550*/  ISETP.NE.AND P0, PT, R2, RZ, PT ;  /* 0x000000ff0200720c */ /* 0x002fda0003f05270 */
[----:B------:R-:W-:Y:S05]  /*0560*/  @P0 BRA `(.L_x_9) ;  /* 0x0000000000580947 */ /* 0x000fea0003800000 */
[----:B------:R-:W1:Y:S01]  /*0570*/  S2UR UR4, SR_CgaCtaId ;  /* 0x00000000000479c3 */ /* 0x000e620000008800 */
[----:B------:R-:W-:Y:S01]  /*0580*/  UMOV UR5, 0x400 ;  /* 0x0000040000057882 */ /* 0x000fe20000000000 */
[----:B------:R-:W-:Y:S01]  /*0590*/  UMOV UR6, 0x1 ;  /* 0x0000000100067882 */ /* 0x000fe20000000000 */
[----:B------:R-:W-:Y:S01]  /*05a0*/  ELECT P0, URZ, PT ;  /* 0x0000000000ff782f */ /* 0x000fe20003800000 */
[----:B------:R-:W-:-:S04]  /*05b0*/  UIADD3 UR6, UPT, UPT, -UR6, 0x100000, URZ ;  /* 0x0010000006067890 */ /* 0x000fc8000fffe1ff */
[----:B------:R-:W-:Y:S02]  /*05c0*/  USHF.L.U32 UR7, UR6, 0xb, URZ ;  /* 0x0000000b06077899 */ /* 0x000fe400080006ff */
[----:B------:R-:W-:Y:S02]  /*05d0*/  USHF.L.U32 UR6, UR6, 0x1, URZ ;  /* 0x0000000106067899 */ /* 0x000fe400080006ff */
[----:B-1----:R-:W-:Y:S01]  /*05e0*/  ULEA UR4, UR4, UR5, 0x18 ;  /* 0x0000000504047291 */ /* 0x002fe2000f8ec0ff */
[----:B------:R-:W1:Y:S11]  /*05f0*/  FENCE.VIEW.ASYNC.S ;  /* 0x00000000000073c6 */ /* 0x000e760000000000 */
[----:B-1----:R1:W3:Y:S01]  /*0600*/  SYNCS.EXCH.64 URZ, [UR4], UR6 ;  /* 0x0000000604ff75b2 */ /* 0x0022e20008000100 */
[----:B------:R1:W4:Y:S01]  /*0610*/  SYNCS.EXCH.64 URZ, [UR4+0x30], UR6 ;  /* 0x0000300604ff75b2 */ /* 0x0003220008000100 */
[----:B------:R1:W1:Y:S01]  /*0620*/  SYNCS.EXCH.64 URZ, [UR4+0x8], UR6 ;  /* 0x0000080604ff75b2 */ /* 0x0002620008000100 */
        /* <DEDUP_REMOVED lines=9> */
[----:B------:R-:W-:Y:S01]  /*06c0*/  NOP ;  /* 0x0000000000007918 */ /* 0x000fe20000000000 */
.L_x_9:
[----:B------:R-:W2:Y:S01]  /*06d0*/  SHFL.IDX PT, R2, R64, RZ, 0x1f ;  /* 0x00001fff40027589 */ /* 0x000ea200000e0000 */
[----:B------:R-:W-:Y:S01]  /*06e0*/  NOP ;  /* 0x0000000000007918 */ /* 0x000fe20000000000 */
[----:B--2---:R-:W-:-:S13]  /*06f0*/  ISETP.NE.AND P0, PT, R2, 0x1, PT ;  /* 0x000000010200780c */ /* 0x004fda0003f05270 */
[----:B------:R-:W-:Y:S05]  /*0700*/  @P0 BRA `(.L_x_10) ;  /* 0x0000000000500947 */ /* 0x000fea0003800000 */
[----:B-1----:R-:W1:Y:S01]  /*0710*/  S2UR UR4, SR_CgaCtaId ;  /* 0x00000000000479c3 */ /* 0x002e620000008800 */
[----:B------:R-:W-:Y:S01]  /*0720*/  UMOV UR5, 0x400 ;  /* 0x0000040000057882 */ /* 0x000fe20000000000 */
[----:B------:R-:W-:Y:S01]  /*0730*/  UMOV UR8, 0x20 ;  /* 0x0000002000087882 */ /* 0x000fe20000000000 */
[----:B------:R-:W-:Y:S01]  /*0740*/  UMOV UR6, 0x80 ;  /* 0x0000008000067882 */ /* 0x000fe20000000000 */
[----:B------:R-:W-:-:S04]  /*0750*/  UIADD3 UR8, UPT, UPT, -UR8, 0x100000, URZ ;  /* 0x0010000008087890 */ /* 0x000fc8000fffe1ff */
[----:B------:R-:W-:Y:S02]  /*0760*/  USHF.L.U32 UR9, UR8, 0xb, URZ ;  /* 0x0000000b08097899 */ /* 0x000fe400080006ff */
[----:B------:R-:W-:Y:S02]  /*0770*/  USHF.L.U32 UR8, UR8, 0x1, URZ ;  /* 0x0000000108087899 */ /* 0x000fe400080006ff */
[----:B------:R-:W-:-:S04]  /*0780*/  UIADD3 UR6, UPT, UPT, -UR6, 0x100000, URZ ;  /* 0x0010000006067890 */ /* 0x000fc8000fffe1ff */
[----:B------:R-:W-:Y:S02]  /*0790*/  USHF.L.U32 UR7, UR6, 0xb, URZ ;  /* 0x0000000b06077899 */ /* 0x000fe400080006ff */
[----:B------:R-:W-:Y:S01]  /*07a0*/  USHF.L.U32 UR6, UR6, 0x1, URZ ;  /* 0x0000000106067899 */ /* 0x000fe200080006ff */
[----:B------:R-:W-:Y:S01]  /*07b0*/  ELECT P0, URZ, PT ;  /* 0x0000000000ff782f */ /* 0x000fe20003800000 */
[----:B-1----:R-:W-:Y:S01]  /*07c0*/  ULEA UR4, UR4, UR5, 0x18 ;  /* 0x0000000504047291 */ /* 0x002fe2000f8ec0ff */
[----:B------:R-:W1:Y:S11]  /*07d0*/  FENCE.VIEW.ASYNC.S ;  /* 0x00000000000073c6 */ /* 0x000e760000000000 */
[----:B-1----:R2:W1:Y:S01]  /*07e0*/  SYNCS.EXCH.64 URZ, [UR4+0x60], UR8 ;  /* 0x0000600804ff75b2 */ /* 0x0024620008000100 */
[----:B------:R2:W1:Y:S01]  /*07f0*/  SYNCS.EXCH.64 URZ, [UR4+0x78], UR6 ;  /* 0x0000780604ff75b2 */ /* 0x0004620008000100 */
[----:B------:R2:W1:Y:S01]  /*0800*/  SYNCS.EXCH.64 URZ, [UR4+0x68], UR8 ;  /* 0x0000680804ff75b2 */ /* 0x0004620008000100 */
[----:B------:R2:W1:Y:S01]  /*0810*/  SYNCS.EXCH.64 URZ, [UR4+0x80], UR6 ;  /* 0x0000800604ff75b2 */ /* 0x0004620008000100 */
[----:B------:R2:W1:Y:S01]  /*0820*/  SYNCS.EXCH.64 URZ, [UR4+0x70], UR8 ;  /* 0x0000700804ff75b2 */ /* 0x0004620008000100 */
[----:B------:R2:W1:Y:S02]  /*0830*/  SYNCS.EXCH.64 URZ, [UR4+0x88], UR6 ;  /* 0x0000880604ff75b2 */ /* 0x0004640008000100 */
[----:B--2---:R-:W-:Y:S01]  /*0840*/  NOP ;  /* 0x0000000000007918 */ /* 0x004fe20000000000 */
.L_x_10:
[----:B------:R-:W2:Y:S01]  /*0850*/  SHFL.IDX PT, R2, R64, RZ, 0x1f ;  /* 0x00001fff40027589 */ /* 0x000ea200000e0000 */
[----:B------:R-:W-:Y:S01]  /*0860*/  NOP ;  /* 0x0000000000007918 */ /* 0x000fe20000000000 */
[----:B--2---:R-:W-:-:S13]  /*0870*/  ISETP.NE.AND P0, PT, R2, 0x3, PT ;  /* 0x000000030200780c */ /* 0x004fda0003f05270 */
[----:B------:R-:W-:Y:S05]  /*0880*/  @P0 BRA `(.L_x_11) ;  /* 0x0000000000300947 */ /* 0x000fea0003800000 */
[----:B-1----:R-:W1:Y:S01]  /*0890*/  S2UR UR4, SR_CgaCtaId ;  /* 0x00000000000479c3 */ /* 0x002e620000008800 */
[----:B------:R-:W-:Y:S01]  /*08a0*/  UMOV UR6, 0x400 ;  /* 0x0000040000067882 */ /* 0x000fe20000000000 */
[----:B------:R-:W-:Y:S01]  /*08b0*/  UMOV UR5, 0x20 ;  /* 0x0000002000057882 */ /* 0x000fe20000000000 */
[----:B------:R-:W-:Y:S01]  /*08c0*/  ELECT P0, URZ, PT ;  /* 0x0000000000ff782f */ /* 0x000fe20003800000 */
[----:B-1----:R-:W-:Y:S02]  /*08d0*/  ULEA UR6, UR4, UR6, 0x18 ;  /* 0x0000000604067291 */ /* 0x002fe4000f8ec0ff */
[----:B------:R-:W-:-:S04]  /*08e0*/  UIADD3 UR4, UPT, UPT, -UR5, 0x100000, URZ ;  /* 0x0010000005047890 */ /* 0x000fc8000fffe1ff */
[----:B------:R-:W-:Y:S02]  /*08f0*/  USHF.L.U32 UR5, UR4, 0xb, URZ ;  /* 0x0000000b04057899 */ /* 0x000fe400080006ff */
[----:B------:R-:W-:Y:S01]  /*0900*/  USHF.L.U32 UR4, UR4, 0x1, URZ ;  /* 0x0000000104047899 */ /* 0x000fe200080006ff */
[----:B------:R-:W1:Y:S11]  /*0910*/  FENCE.VIEW.ASYNC.S ;  /* 0x00000000000073c6 */ /* 0x000e760000000000 */
[----:B-1----:R2:W1:Y:S01]  /*0920*/  SYNCS.EXCH.64 URZ, [UR6+0x90], UR4 ;  /* 0x0000900406ff75b2 */ /* 0x0024620008000100 */
[----:B------:R2:W1:Y:S02]  /*0930*/  SYNCS.EXCH.64 URZ, [UR6+0x98], UR4 ;  /* 0x0000980406ff75b2 */ /* 0x0004640008000100 */
[----:B--2---:R-:W-:Y:S01]  /*0940*/  NOP ;  /* 0x0000000000007918 */ /* 0x004fe20000000000 */
.L_x_11:
[----:B------:R-:W2:Y:S01]  /*0950*/  SHFL.IDX PT, R2, R64, RZ, 0x1f ;  /* 0x00001fff40027589 */ /* 0x000ea200000e0000 */
[----:B------:R-:W-:Y:S01]  /*0960*/  NOP ;  /* 0x0000000000007918 */ /* 0x000fe20000000000 */
[----:B--2---:R-:W-:-:S13]  /*0970*/  ISETP.NE.AND P0, PT, R2, 0x4, PT ;  /* 0x000000040200780c */ /* 0x004fda0003f05270 */
[----:B------:R-:W-:Y:S05]  /*0980*/  @P0 BRA `(.L_x_12) ;  /* 0x0000000000440947 */ /* 0x000fea0003800000 */
[----:B-1----:R-:W1:Y:S01]  /*0990*/  S2UR UR6, SR_CgaCtaId ;  /* 0x00000000000679c3 */ /* 0x002e620000008800 */
[----:B------:R-:W-:Y:S01]  /*09a0*/  UMOV UR4, 0x100 ;  /* 0x0000010000047882 */ /* 0x000fe20000000000 */
[----:B------:R-:W-:Y:S01]  /*09b0*/  UMOV UR5, 0x400 ;  /* 0x0000040000057882 */ /* 0x000fe20000000000 */
[----:B------:R-:W-:Y:S01]  /*09c0*/  USEL UR4, UR4, 0xe0, UP2 ;  /* 0x000000e004047887 */ /* 0x000fe20009000000 */
[----:B------:R-:W-:Y:S01]  /*09d0*/  UMOV UR8, 0x1 ;  /* 0x0000000100087882 */ /* 0x000fe20000000000 */
[----:B------:R-:W-:Y:S01]  /*09e0*/  ELECT P0, URZ, PT ;  /* 0x0000000000ff782f */ /* 0x000fe20003800000 */
[----:B------:R-:W-:-:S04]  /*09f0*/  UIADD3 UR8, UPT, UPT, -UR8, 0x100000, URZ ;  /* 0x0010000008087890 */ /* 0x000fc8000fffe1ff */
[----:B------:R-:W-:Y:S02]  /*0a00*/  USHF.L.U32 UR9, UR8, 0xb, URZ ;  /* 0x0000000b08097899 */ /* 0x000fe400080006ff */
[----:B------:R-:W-:Y:S02]  /*0a10*/  USHF.L.U32 UR8, UR8, 0x1, URZ ;  /* 0x0000000108087899 */ /* 0x000fe400080006ff */
[----:B-1----:R-:W-:Y:S02]  /*0a20*/  ULEA UR6, UR6, UR5, 0x18 ;  /* 0x0000000506067291 */ /* 0x002fe4000f8ec0ff */
[----:B------:R-:W-:-:S04]  /*0a30*/  UIADD3 UR4, UPT, UPT, -UR4, 0x100000, URZ ;  /* 0x0010000004047890 */ /* 0x000fc8000fffe1ff */
[----:B------:R-:W-:Y:S02]  /*0a40*/  USHF.L.U32 UR5, UR4, 0xb, URZ ;  /* 0x0000000b04057899 */ /* 0x000fe400080006ff */
[----:B------:R-:W-:Y:S01]  /*0a50*/  USHF.L.U32 UR4, UR4, 0x1, URZ ;  /* 0x0000000104047899 */ /* 0x000fe200080006ff */
[----:B------:R-:W1:Y:S03]  /*0a60*/  FENCE.VIEW.ASYNC.S ;  /* 0x00000000000073c6 */ /* 0x000e660000000000 */
[----:B-1----:R2:W1:Y:S08]  /*0a70*/  SYNCS.EXCH.64 URZ, [UR6+0xa0], UR8 ;  /* 0x0000a00806ff75b2 */ /* 0x0024700008000100 */
[----:B------:R2:W1:Y:S02]  /*0a80*/  SYNCS.EXCH.64 URZ, [UR6+0xa8], UR4 ;  /* 0x0000a80406ff75b2 */ /* 0x0004640008000100 */
[----:B--2---:R-:W-:Y:S01]  /*0a90*/  NOP ;  /* 0x0000000000007918 */ /* 0x004fe20000000000 */
.L_x_12:
[----:B------:R-:W2:Y:S01]  /*0aa0*/  SHFL.IDX PT, R2, R64, RZ, 0x1f ;  /* 0x00001fff40027589 */ /* 0x000ea200000e0000 */
[----:B------:R-:W1:Y:S01]  /*0ab0*/  S2UR UR28, SR_CTAID.X ;  /* 0x00000000001c79c3 */ /* 0x000e620000002500 */
[----:B------:R-:W-:-:S07]  /*0ac0*/  NOP ;  /* 0x0000000000007918 */ /* 0x000fce0000000000 */
[----:B------:R-:W1:Y:S01]  /*0ad0*/  S2UR UR23, SR_CTAID.Y ;  /* 0x00000000001779c3 */ /* 0x000e620000002600 */
[----:B--2---:R-:W-:-:S13]  /*0ae0*/  ISETP.NE.AND P0, PT, R2, 0x5, PT ;  /* 0x000000050200780c */ /* 0x004fda0003f05270 */
[----:B-1----:R-:W-:Y:S05]  /*0af0*/  @P0 BRA `(.L_x_13) ;  /* 0x0000000000480947 */ /* 0x002fea0003800000 */
[----:B------:R-:W1:Y:S01]  /*0b00*/  S2UR UR4, SR_CgaCtaId ;  /* 0x00000000000479c3 */ /* 0x000e620000008800 */
        /* <DEDUP_REMOVED lines=12> */
[----:B-1----:R1:W2:Y:S01]  /*0bd0*/  SYNCS.EXCH.64 URZ, [UR4+0xb0], UR8 ;  /* 0x0000b00804ff75b2 */ /* 0x0022a20008000100 */
[----:B------:R1:W1:Y:S01]  /*0be0*/  SYNCS.EXCH.64 URZ, [UR4+0xc0], UR6 ;  /* 0x0000c00604ff75b2 */ /* 0x0002620008000100 */
[----:B------:R1:W1:Y:S01]  /*0bf0*/  SYNCS.EXCH.64 URZ, [UR4+0xb8], UR8 ;  /* 0x0000b80804ff75b2 */ /* 0x0002620008000100 */
[----:B------:R1:W1:Y:S01]  /*0c00*/  SYNCS.EXCH.64 URZ, [UR4+0xc8], UR6 ;  /* 0x0000c80604ff75b2 */ /* 0x0002620008000100 */
[----:B------:R-:W-:Y:S01]  /*0c10*/  NOP ;  /* 0x0000000000007918 */ /* 0x000fe20000000000 */
.L_x_13:
[----:B------:R-:W-:-:S05]  /*0c20*/  CS2R.32 R57, SR_CgaSize ;  /* 0x0000000000397805 */ /* 0x000fca0000008a00 */
[----:B------:R-:W-:-:S05]  /*0c30*/  IMAD R57, R57, -0xa0, RZ ;  /* 0xffffff6039397824 */ /* 0x000fca00078e02ff */
[----:B------:R-:W-:-:S14]  /*0c40*/  R2UR UR5, R57 ;  /* 0x00000000390572ca */ /* 0x000fdc00000e0000 */
[----:B------:R-:W3:Y:S01]  /*0c50*/  LDCU UR5, c[0x0][UR5+0x2b0] ;  /* 0x00005600050577ac */ /* 0x000ee20008000800 */
[----:B------:R-:W-:Y:S02]  /*0c60*/  I2FP.F32.U32 R5, UR28 ;  /* 0x0000001c00057c45 */ /* 0x000fe40008201000 */
[----:B------:R-:W-:-:S05]  /*0c70*/  CS2R.32 R2, SR_CgaSize ;  /* 0x0000000000027805 */ /* 0x000fca0000008a00 */
[----:B------:R-:W-:-:S06]  /*0c80*/  IMAD R2, R2, -0xa0, RZ ;  /* 0xffffff6002027824 */ /* 0x000fcc00078e02ff */
[----:B------:R-:W4:Y:S01]  /*0c90*/  LDC R2, c[0x0][R2+0x2a0] ;  /* 0x0000a80002027b82 */ /* 0x000f220000000800 */
[----:B------:R-:W-:Y:S02]  /*0ca0*/  I2FP.F32.U32 R4, UR23 ;  /* 0x0000001700047c45 */ /* 0x000fe40008201000 */
[----:B------:R-:W-:-:S05]  /*0cb0*/  CS2R.32 R57, SR_CgaSize ;  /* 0x0000000000397805 */ /* 0x000fca0000008a00 */
[----:B------:R-:W-:-:S05]  /*0cc0*/  IMAD R57, R57, -0xa0, RZ ;  /* 0xffffff6039397824 */ /* 0x000fca00078e02ff */
[----:B-1----:R-:W-:-:S14]  /*0cd0*/  R2UR UR4, R57 ;  /* 0x00000000390472ca */ /* 0x002fdc00000e0000 */
[----:B------:R-:W1:Y:S01]  /*0ce0*/  LDCU UR4, c[0x0][UR4+0x2b4] ;  /* 0x00005680040477ac */ /* 0x000e620008000800 */
[----:B------:R-:W-:Y:S01]  /*0cf0*/  NOP ;  /* 0x0000000000007918 */ /* 0x000fe20000000000 */
[----:B------:R-:W2:Y:S01]  /*0d00*/  S2R R17, SR_CTAID.Z ;  /* 0x0000000000117919 */ /* 0x000ea20000002700 */
[----:B------:R-:W4:Y:S01]  /*0d10*/  LDCU UR18, c[0x0][0xb24] ;  /* 0x00016480ff1277ac */ /* 0x000f220008000800 */
[----:B------:R-:W-:-:S05]  /*0d20*/  CS2R.32 R3, SR_CgaSize ;  /* 0x0000000000037805 */ /* 0x000fca0000008a00 */
[----:B------:R-:W-:-:S06]  /*0d30*/  IMAD R3, R3, -0xa0, RZ ;  /* 0xffffff6003037824 */ /* 0x000fcc00078e02ff */
[----:B------:R-:W2:Y:S01]  /*0d40*/  LDC R3, c[0x0][R3+0x2a4] ;  /* 0x0000a90003037b82 */ /* 0x000ea20000000800 */
[----:B---3--:R-:W-:Y:S01]  /*0d50*/  FMUL R5, R5, UR5 ;  /* 0x0000000505057c20 */ /* 0x008fe20008400000 */
[----:B-1----:R-:W-:-:S03]  /*0d60*/  FMUL R4, R4, UR4 ;  /* 0x0000000404047c20 */ /* 0x002fc60008400000 */
[----:B------:R-:W1:Y:S01]  /*0d70*/  F2I.U32.TRUNC.NTZ R57, R5 ;  /* 0x0000000500397305 */ /* 0x000e62000020f000 */
[----:B----4-:R-:W-:-:S07]  /*0d80*/  UISETP.GE.AND UP0, UPT, UR18, 0x1, UPT ;  /* 0x000000011200788c */ /* 0x010fce000bf06270 */
[----:B------:R-:W3:Y:S01]  /*0d90*/  F2I.U32.TRUNC.NTZ R56, R4 ;  /* 0x0000000400387305 */ /* 0x000ee2000020f000 */
[----:B-1----:R-:W-:-:S05]  /*0da0*/  IADD3 R57, PT, PT, -R57, RZ, RZ ;  /* 0x000000ff39397210 */ /* 0x002fca0007ffe1ff */
[----:B------:R-:W-:Y:S01]  /*0db0*/  IMAD R57, R2, R57, UR28 ;  /* 0x0000001c02397e24 */ /* 0x000fe2000f8e0239 */
[----:B---3--:R-:W-:-:S05]  /*0dc0*/  IADD3 R56, PT, PT, -R56, RZ, RZ ;  /* 0x000000ff38387210 */ /* 0x008fca0007ffe1ff */
[----:B--2---:R-:W-:Y:S01]  /*0dd0*/  IMAD R56, R3, R56, UR23 ;  /* 0x0000001703387e24 */ /* 0x004fe2000f8e0238 */
[----:B------:R-:W-:Y:S06]  /*0de0*/  BAR.SYNC.DEFER_BLOCKING 0x0 ;  /* 0x0000000000007b1d */ /* 0x000fec0000010000 */
[----:B------:R-:W-:Y:S05]  /*0df0*/  BRA.U !UP0, `(.L_x_14) ;  /* 0x0000000108d47547 */ /* 0x000fea000b800000 */
[----:B------:R-:W1:Y:S01]  /*0e00*/  LDCU.128 UR24, c[0x0][0xb10] ;  /* 0x00016200ff1877ac */ /* 0x000e620008000c00 */
[----:B------:R-:W2:Y:S01]  /*0e10*/  LDCU UR14, c[0x0][0x370] ;  /* 0x00006e00ff0e77ac */ /* 0x000ea20008000800 */
[----:B------:R-:W3:Y:S01]  /*0e20*/  LDCU UR8, c[0x0][0x374] ;  /* 0x00006e80ff0877ac */ /* 0x000ee20008000800 */
[----:B------:R-:W4:Y:S01]  /*0e30*/  LDCU UR19, c[0x0][0xb0c] ;  /* 0x00016180ff1377ac */ /* 0x000f220008000800 */
[----:B------:R-:W4:Y:S01]  /*0e40*/  LDCU UR9, c[0x0][0xb20] ;  /* 0x00016400ff0977ac */ /* 0x000f220008000800 */
[----:B------:R-:W4:Y:S01]  /*0e50*/  LDCU.64 UR16, c[0x0][0xb28] ;  /* 0x00016500ff1077ac */ /* 0x000f220008000a00 */
[----:B-1----:R-:W-:Y:S02]  /*0e60*/  UISETP.NE.AND UP0, UPT, UR26, 0x1, UPT ;  /* 0x000000011a00788c */ /* 0x002fe4000bf05270 */
[----:B---3--:R-:W-:Y:S02]  /*0e70*/  UIMAD.WIDE.U32 UR4, UR8, UR27, URZ ;  /* 0x0000001b080472a5 */ /* 0x008fe4000f8e00ff */
[----:B--2---:R-:W-:-:S02]  /*0e80*/  UIMAD.WIDE.U32 UR6, UR14, UR24, URZ ;  /* 0x000000180e0672a5 */ /* 0x004fc4000f8e00ff */
[----:B----4-:R-:W-:Y:S02]  /*0e90*/  UISETP.NE.AND UP1, UPT, UR19, 0x1, UPT ;  /* 0x000000011300788c */ /* 0x010fe4000bf25270 */
[----:B------:R-:W-:Y:S01]  /*0ea0*/  UIMAD.WIDE.U32 UR10, UR23, UR27, URZ ;  /* 0x0000001b170a72a5 */ /* 0x000fe2000f8e00ff */
[----:B------:R-:W-:Y:S01]  /*0eb0*/  UMOV UR4, UR5 ;  /* 0x0000000500047c82 */ /* 0x000fe20008000000 */
[----:B------:R-:W-:Y:S02]  /*0ec0*/  UISETP.NE.AND UP4, UPT, UR18, 0x1, UPT ;  /* 0x000000011200788c */ /* 0x000fe4000bf85270 */
[----:B------:R-:W-:-:S03]  /*0ed0*/  @UP0 USHF.R.U32.HI UR8, URZ, UR9, UR4 ;  /* 0x00000009ff080299 */ /* 0x000fc60008011604 */
[----:B------:R-:W-:Y:S01]  /*0ee0*/  UMOV UR6, UR11 ;  /* 0x0000000b00067c82 */ /* 0x000fe20008000000 */
[----:B------:R-:W-:Y:S01]  /*0ef0*/  UMOV UR4, UR7 ;  /* 0x0000000700047c82 */ /* 0x000fe20008000000 */
[----:B------:R-:W-:Y:S02]  /*0f00*/  USHF.R.U32.HI UR10, URZ, UR9, UR6 ;  /* 0x00000009ff0a7299 */ /* 0x000fe40008011606 */
[----:B------:R-:W-:Y:S02]  /*0f10*/  @UP1 USHF.R.U32.HI UR14, URZ, UR25, UR4 ;  /* 0x00000019ff0e1299 */ /* 0x000fe40008011604 */
[----:B------:R-:W-:Y:S02]  /*0f20*/  UIMAD.WIDE.U32 UR4, UR8, UR16, URZ ;  /* 0x00000010080472a5 */ /* 0x000fe4000f8e00ff */
[----:B------:R-:W-:Y:S02]  /*0f30*/  UIMAD.WIDE.U32 UR12, UR28, UR24, URZ ;  /* 0x000000181c0c72a5 */ /* 0x000fe4000f8e00ff */
[----:B------:R-:W-:-:S03]  /*0f40*/  UIMAD.WIDE.U32 UR6, UR14, UR16, URZ ;  /* 0x000000100e0672a5 */ /* 0x000fc6000f8e00ff */
[----:B------:R-:W-:Y:S02]  /*0f50*/  UMOV UR4, UR5 ;  /* 0x0000000500047c82 */ /* 0x000fe40008000000 */
[----:B------:R-:W-:Y:S01]  /*0f60*/  @UP4 USHF.R.U32.HI UR8, URZ, UR17, UR4 ;  /* 0x00000011ff084299 */ /* 0x000fe20008011604 */
[----:B------:R-:W-:Y:S02]  /*0f70*/  UMOV UR9, UR13 ;  /* 0x0000000d00097c82 */ /* 0x000fe40008000000 */
[----:B------:R-:W-:Y:S01]  /*0f80*/  UMOV UR4, UR7 ;  /* 0x0000000700047c82 */ /* 0x000fe20008000000 */
[----:B------:R-:W-:Y:S02]  /*0f90*/  USHF.R.U32.HI UR25, URZ, UR25, UR9 ;  /* 0x00000019ff197299 */ /* 0x000fe40008011609 */
[----:B------:R-:W-:Y:S02]  /*0fa0*/  @UP4 USHF.R.U32.HI UR14, URZ, UR17, UR4 ;  /* 0x00000011ff0e4299 */ /* 0x000fe40008011604 */
[----:B------:R-:W-:-:S02]  /*0fb0*/  USEL UR9, UR23, UR10, !UP0 ;  /* 0x0000000a17097287 */ /* 0x000fc4000c000000 */
[----:B------:R-:W-:Y:S02]  /*0fc0*/  UIMAD UR4, UR8, UR18, URZ ;  /* 0x00000012080472a4 */ /* 0x000fe4000f8e02ff */
[----:B------:R-:W-:Y:S02]  /*0fd0*/  USEL UR6, UR28, UR25, !UP1 ;  /* 0x000000191c067287 */ /* 0x000fe4000c800000 */
[----:B------:R-:W-:Y:S02]  /*0fe0*/  UISETP.GE.AND UP0, UPT, UR9, UR4, UPT ;  /* 0x000000040900728c */ /* 0x000fe4000bf06270 */
[----:B------:R-:W-:Y:S02]  /*0ff0*/  UIMAD.WIDE.U32 UR4, UR9, UR16, URZ ;  /* 0x00000010090472a5 */ /* 0x000fe4000f8e00ff */
[----:B------:R-:W-:Y:S02]  /*1000*/  UIMAD UR7, UR14, UR18, URZ ;  /* 0x000000120e0772a4 */ /* 0x000fe4000f8e02ff */
[----:B------:R-:W-:-:S02]  /*1010*/  UIMAD.WIDE.U32 UR10, UR6, UR16, URZ ;  /* 0x00000010060a72a5 */ /* 0x000fc4000f8e00ff */
[----:B------:R-:W-:Y:S01]  /*1020*/  UISETP.GE.OR UP0, UPT, UR6, UR7, UP0 ;  /* 0x000000070600728c */ /* 0x000fe20008706670 */
[----:B------:R-:W-:Y:S01]  /*1030*/  UMOV UR4, UR5 ;  /* 0x0000000500047c82 */ /* 0x000fe20008000000 */
[----:B------:R-:W-:Y:S02]  /*1040*/  UIADD3 UR8, UPT, UPT, -UR9, URZ, URZ ;  /* 0x000000ff09087290 */ /* 0x000fe4000fffe1ff */
[----:B------:R-:W-:Y:S02]  /*1050*/  USHF.R.U32.HI UR4, URZ, UR17, UR4 ;  /* 0x00000011ff047299 */ /* 0x000fe40008011604 */
[----:B------:R-:W-:Y:S02]  /*1060*/  UIMAD UR23, UR26, UR8, UR23 ;  /* 0x000000081a1772a4 */ /* 0x000fe4000f8e0217 */
[----:B------:R-:W-:Y:S02]  /*1070*/  USEL UR7, UR9, UR4, !UP4 ;  /* 0x0000000409077287 */ /* 0x000fe4000e000000 */
[----:B------:R-:W-:Y:S01]  /*1080*/  UIADD3 UR10, UPT, UPT, -UR6, URZ, URZ ;  /* 0x000000ff060a7290 */ /* 0x000fe2000fffe1ff */
[----:B------:R-:W-:-:S02]  /*1090*/  @!UP0 UMOV UR4, UR11 ;  /* 0x0000000b00048c82 */ /* 0x000fc40008000000 */
[----:B------:R-:W-:Y:S02]  /*10a0*/  @!UP0 USHF.R.U32.HI UR5, URZ, UR17, UR4 ;  /* 0x00000011ff058299 */ /* 0x000fe40008011604 */
[----:B------:R-:W-:Y:S02]  /*10b0*/  UIADD3 UR4, UPT, UPT, -UR7, URZ, URZ ;  /* 0x000000ff07047290 */ /* 0x000fe4000fffe1ff */
[----:B------:R-:W-:Y:S02]  /*10c0*/  @!UP0 USEL UR5, UR6, UR5, !UP4 ;  /* 0x0000000506058287 */ /* 0x000fe4000e000000 */
[----:B------:R-:W-:Y:S02]  /*10d0*/  UIMAD UR8, UR18, UR4, UR9 ;  /* 0x00000004120872a4 */ /* 0x000fe4000f8e0209 */
[----:B------:R-:W-:Y:S02]  /*10e0*/  @!UP0 UIADD3 UR4, UPT, UPT, UR7, -UR5, URZ ;  /* 0x8000000507048290 */ /* 0x000fe4000fffe0ff */
[----:B------:R-:W-:-:S02]  /*10f0*/  @!UP0 UIMAD UR8, UR8, UR14, UR5 ;  /* 0x0000000e080882a4 */ /* 0x000fc4000f8e0205 */
[----:B------:R-:W-:Y:S02]  /*1100*/  @!UP0 UIMAD UR9, UR4, UR18, UR6 ;  /* 0x00000012040982a4 */ /* 0x000fe4000f8e0206 */
[----:B------:R-:W-:Y:S02]  /*1110*/  UIMAD UR4, UR19, UR10, UR28 ;  /* 0x0000000a130472a4 */ /* 0x000fe4000f8e021c */
[----:B------:R-:W-:Y:S01]  /*1120*/  UIMAD UR23, UR9, UR26, UR23 ;  /* 0x0000001a091772a4 */ /* 0x000fe2000f8e0217 */
[----:B------:R-:W-:Y:S02]  /*1130*/  @!UP0 UMOV UR6, UR8 ;  /* 0x0000000800068c82 */ /* 0x000fe40008000000 */
[----:B------:R-:W-:-:S12]  /*1140*/  UIMAD UR28, UR6, UR19, UR4 ;  /* 0x00000013061c72a4 */ /* 0x000fd8000f8e0204 */
.L_x_14:
[----:B------:R-:W1:Y:S02]  /*1150*/  LDCU UR4, c[0x0][0xb30] ;  /* 0x00016600ff0477ac */ /* 0x000e640008000800 */
[----:B-1----:R-:W-:-:S09]  /*1160*/  UISETP.NE.AND UP0, UPT, UR4, 0x1, UPT ;  /* 0x000000010400788c */ /* 0x002fd2000bf05270 */
[----:B------:R-:W-:Y:S05]  /*1170*/  BRA.U UP0, `(.L_x_15) ;  /* 0x0000000100447547 */ /* 0x000fea000b800000 */
[----:B------:R-:W1:Y:S01]  /*1180*/  LDCU.128 UR8, c[0x0][0xb10] ;  /* 0x00016200ff0877ac */ /* 0x000e620008000c00 */
[----:B------:R-:W2:Y:S01]  /*1190*/  LDCU UR12, c[0x0][0xb0c] ;  /* 0x00016180ff0c77ac */ /* 0x000ea20008000800 */
[----:B------:R-:W3:Y:S01]  /*11a0*/  LDCU UR13, c[0x0][0xb20] ;  /* 0x00016400ff0d77ac */ /* 0x000ee20008000800 */
[----:B-1----:R-:W-:Y:S02]  /*11b0*/  UIMAD.WIDE.U32 UR6, UR28, UR8, URZ ;  /* 0x000000081c0672a5 */ /* 0x002fe4000f8e00ff */
[----:B------:R-:W-:Y:S02]  /*11c0*/  UIMAD.WIDE.U32 UR4, UR23, UR11, URZ ;  /* 0x0000000b170472a5 */ /* 0x000fe4000f8e00ff */
[----:B--2---:R-:W-:Y:S02]  /*11d0*/  UISETP.NE.AND UP1, UPT, UR12, 0x1, UPT ;  /* 0x000000010c00788c */ /* 0x004fe4000bf25270 */
[----:B------:R-:W-:Y:S01]  /*11e0*/  UISETP.NE.AND UP0, UPT, UR10, 0x1, UPT ;  /* 0x000000010a00788c */ /* 0x000fe2000bf05270 */
[----:B------:R-:W-:-:S02]  /*11f0*/  UMOV UR6, UR7 ;  /* 0x0000000700067c82 */ /* 0x000fc40008000000 */
[----:B------:R-:W-:Y:S01]  /*1200*/  UMOV UR4, UR5 ;  /* 0x0000000500047c82 */ /* 0x000fe20008000000 */
[----:B------:R-:W-:Y:S02]  /*1210*/  USHF.R.U32.HI UR6, URZ, UR9, UR6 ;  /* 0x00000009ff067299 */ /* 0x000fe40008011606 */
[----:B---3--:R-:W-:Y:S02]  /*1220*/  USHF.R.U32.HI UR4, URZ, UR13, UR4 ;  /* 0x0000000dff047299 */ /* 0x008fe40008011604 */
[----:B------:R-:W-:Y:S02]  /*1230*/  USEL UR5, UR28, UR6, !UP1 ;  /* 0x000000061c057287 */ /* 0x000fe4000c800000 */
[----:B------:R-:W-:-:S04]  /*1240*/  USEL UR4, UR23, UR4, !UP0 ;  /* 0x0000000417047287 */ /* 0x000fc8000c000000 */
[----:B------:R-:W-:Y:S02]  /*1250*/  UIADD3 UR6, UPT, UPT, UR5, -UR4, URZ ;  /* 0x8000000405067290 */ /* 0x000fe4000fffe0ff */
[----:B------:R-:W-:Y:S02]  /*1260*/  UIADD3 UR4, UPT, UPT, -UR5, UR4, URZ ;  /* 0x0000000405047290 */ /* 0x000fe4000fffe1ff */
[----:B------:R-:W-:Y:S02]  /*1270*/  UIMAD UR23, UR6, UR10, UR23 ;  /* 0x0000000a061772a4 */ /* 0x000fe4000f8e0217 */
[----:B------:R-:W-:-:S12]  /*1280*/  UIMAD UR28, UR4, UR12, UR28 ;  /* 0x0000000c041c72a4 */ /* 0x000fd8000f8e021c */
.L_x_15:
[----:B------:R-:W-:Y:S01]  /*1290*/  BAR.SYNC.DEFER_BLOCKING 0x0 ;  /* 0x0000000000007b1d */ /* 0x000fe20000010000 */
[----:B------:R-:W-:Y:S01]  /*12a0*/  UISETP.NE.AND UP0, UPT, UR15, 0x2, UPT ;  /* 0x000000020f00788c */ /* 0x000fe2000bf05270 */
[----:B------:R-:W-:Y:S02]  /*12b0*/  ISETP.NE.OR P2, PT, R0, 0x2, !P2 ;  /* 0x000000020000780c */ /* 0x000fe40005745670 */
[----:B------:R-:W-:Y:S02]  /*12c0*/  LOP3.LUT R0, R62, 0x1f, RZ, 0xc0, !PT ;  /* 0x0000001f3e007812 */ /* 0x000fe400078ec0ff */
[----:B------:R-:W1:Y:S04]  /*12d0*/  LDCU UR39, c[0x0][0xb24] ;  /* 0x00016480ff2777ac */ /* 0x000e680008000800 */
[----:B------:R-:W-:Y:S05]  /*12e0*/  BRA.U UP0, `(.L_x_16) ;  /* 0x0000001900f47547 */ /* 0x000fea000b800000 */
[----:B------:R-:W2:Y:S01]  /*12f0*/  LDCU UR7, c[0x0][0x390] ;  /* 0x00007200ff0777ac */ /* 0x000ea20008000800 */
[----:B------:R-:W-:Y:S01]  /*1300*/  PLOP3.LUT P1, PT, PT, PT, UP2, 0x80, 0x8 ;  /* 0x000000000008781c */ /* 0x000fe20003f2f028 */
[----:B------:R-:W-:Y:S01]  /*1310*/  IMAD.MOV.U32 R2, RZ, RZ, RZ ;  /* 0x000000ffff027224 */ /* 0x000fe200078e00ff */
[----:B------:R-:W-:Y:S01]  /*1320*/  ISETP.EQ.OR P3, PT, R0, RZ, P2 ;  /* 0x000000ff0000720c */ /* 0x000fe20001762670 */
[----:B------:R-:W3:Y:S01]  /*1330*/  LDCU UR6, c[0x0][0x5c0] ;  /* 0x0000b800ff0677ac */ /* 0x000ee20008000800 */
[----:B------:R-:W-:Y:S01]  /*1340*/  PLOP3.LUT P1, PT, P1, PT, PT, 0x8, 0x80 ;  /* 0x000000000080781c */ /* 0x000fe20000f2e170 */
[----:B------:R-:W4:Y:S01]  /*1350*/  LDCU UR59, c[0x0][0x370] ;  /* 0x00006e00ff3b77ac */ /* 0x000f220008000800 */
[----:B------:R-:W1:Y:S01]  /*1360*/  LDCU.64 UR52, c[0x0][0x348] ;  /* 0x00006900ff3477ac */ /* 0x000e620008000a00 */
[----:B------:R-:W1:Y:S01]  /*1370*/  LDCU UR58, c[0x0][0x374] ;  /* 0x00006e80ff3a77ac */ /* 0x000e620008000800 */
[----:B--2---:R-:W-:Y:S02]  /*1380*/  UIADD3 UR5, UPT, UPT, UR7, 0x3f, URZ ;  /* 0x0000003f07057890 */ /* 0x004fe4000fffe0ff */
[----:B---3--:R-:W-:-:S02]  /*1390*/  UIADD3 UR6, UPT, UPT, UR6, 0x3f, URZ ;  /* 0x0000003f06067890 */ /* 0x008fc4000fffe0ff */
[----:B------:R-:W-:Y:S02]  /*13a0*/  USHF.R.S32.HI UR4, URZ, 0x1f, UR5 ;  /* 0x0000001fff047899 */ /* 0x000fe40008011405 */
[----:B------:R-:W-:Y:S02]  /*13b0*/  UIADD3 UR63, UPT, UPT, UR7, 0x7e, URZ ;  /* 0x0000007e073f7890 */ /* 0x000fe4000fffe0ff */
[----:B------:R-:W-:Y:S02]  /*13c0*/  ULEA.HI UR4, UR4, UR5, URZ, 0x6 ;  /* 0x0000000504047291 */ /* 0x000fe4000f8f30ff */
[----:B------:R-:W-:Y:S02]  /*13d0*/  UIADD3 UR5, UPT, UPT, UR7, -0x1, URZ ;  /* 0xffffffff07057890 */ /* 0x000fe4000fffe0ff */
[----:B------:R-:W-:Y:S02]  /*13e0*/  USHF.R.S32.HI UR61, URZ, 0x6, UR4 ;  /* 0x00000006ff3d7899 */ /* 0x000fe40008011404 */
[----:B------:R-:W-:-:S02]  /*13f0*/  UISETP.GE.U32.AND UP1, UPT, UR5, -0x7f, UPT ;  /* 0xffffff810500788c */ /* 0x000fc4000bf26070 */
[----:B------:R-:W-:Y:S02]  /*1400*/  UISETP.LT.U32.AND UP0, UPT, UR61, 0x6, UPT ;  /* 0x000000063d00788c */ /* 0x000fe4000bf01070 */
[----:B------:R-:W-:Y:S02]  /*1410*/  USHF.R.S32.HI UR4, URZ, 0x1f, UR6 ;  /* 0x0000001fff047899 */ /* 0x000fe40008011406 */
[----:B------:R-:W-:Y:S02]  /*1420*/  USEL UR60, UR61, 0x6, UP0 ;  /* 0x000000063d3c7887 */ /* 0x000fe40008000000 */
[----:B------:R-:W-:Y:S02]  /*1430*/  ULEA.HI UR4, UR4, UR6, URZ, 0x6 ;  /* 0x0000000604047291 */ /* 0x000fe4000f8f30ff */
[----:B------:R-:W-:Y:S02]  /*1440*/  UIADD3 UR48, UPT, UPT, UR60, -0x1, URZ ;  /* 0xffffffff3c307890 */ /* 0x000fe4000fffe0ff */
[----:B------:R-:W-:-:S02]  /*1450*/  @UP1 UIADD3 UR48, UPT, UPT, UR60, URZ, URZ ;  /* 0x000000ff3c301290 */ /* 0x000fc4000fffe0ff */
[----:B------:R-:W-:Y:S02]  /*1460*/  USHF.R.S32.HI UR57, URZ, 0x6, UR4 ;  /* 0x00000006ff397899 */ /* 0x000fe40008011404 */
[----:B------:R-:W-:Y:S02]  /*1470*/  UIADD3 UR62, UPT, UPT, UR61, -UR60, URZ ;  /* 0x8000003c3d3e7290 */ /* 0x000fe4000fffe0ff */
[----:B------:R-:W-:Y:S01]  /*1480*/  UIADD3 UR48, UPT, UPT, UR48, 0x1, URZ ;  /* 0x0000000130307890 */ /* 0x000fe2000fffe0ff */
[----:B------:R-:W-:Y:S01]  /*1490*/  UMOV UR36, 0x1 ;  /* 0x0000000100247882 */ /* 0x000fe20000000000 */
[----:B-1--4-:R-:W-:-:S10]  /*14a0*/  UMOV UR37, URZ ;  /* 0x000000ff00257c82 */ /* 0x012fd40008000000 */
.L_x_32:
[----:B------:R-:W-:Y:S01]  /*14b0*/  IMAD.U32 R4, RZ, RZ, UR57 ;  /* 0x00000039ff047e24 */ /* 0x000fe2000f8e00ff */
[----:B------:R-:W1:Y:S04]  /*14c0*/  LDCU UR56, c[0x0][0x5c4] ;  /* 0x0000b880ff3877ac */ /* 0x000e680008000800 */
[-C--:B------:R-:W-:Y:S01]  /*14d0*/  IABS R0, R4.reuse ;  /* 0x0000000400007213 */ /* 0x080fe20000000000 */
[----:B------:R-:W-:Y:S01]  /*14e0*/  UMOV UR38, 0x400 ;  /* 0x0000040000267882 */ /* 0x000fe20000000000 */
[----:B------:R-:W-:Y:S01]  /*14f0*/  IABS R4, R4 ;  /* 0x0000000400047213 */ /* 0x000fe20000000000 */
[----:B------:R-:W-:Y:S01]  /*1500*/  USHF.L.U32 UR42, UR28, 0x6, URZ ;  /* 0x000000061c2a7899 */ /* 0x000fe200080006ff */
[----:B------:R-:W-:Y:S01]  /*1510*/  R2UR UR6, R0 ;  /* 0x00000000000672ca */ /* 0x000fe200000e0000 */
[----:B------:R-:W-:Y:S01]  /*1520*/  UMOV UR14, URZ ;  /* 0x000000ff000e7c82 */ /* 0x000fe20008000000 */
[----:B-1----:R-:W-:-:S11]  /*1530*/  IMAD.U32 R3, RZ, RZ, UR56 ;  /* 0x00000038ff037e24 */ /* 0x002fd6000f8e00ff */
[----:B------:R-:W1:Y:S08]  /*1540*/  I2F.RP R6, UR6 ;  /* 0x0000000600067d06 */ /* 0x000e700008209400 */
[----:B-1----:R-:W1:Y:S02]  /*1550*/  MUFU.RCP R5, R6 ;  /* 0x0000000600057308 */ /* 0x002e640000001000 */
[----:B-1----:R-:W-:-:S06]  /*1560*/  VIADD R5, R5, 0xffffffe ;  /* 0x0ffffffe05057836 */ /* 0x002fcc0000000000 */
[----:B------:R-:W1:Y:S02]  /*1570*/  F2I.FTZ.U32.TRUNC.NTZ R0, R5 ;  /* 0x0000000500007305 */ /* 0x000e64000021f000 */
[----:B-1----:R-:W-:Y:S02]  /*1580*/  R2UR UR5, R0 ;  /* 0x00000000000572ca */ /* 0x002fe400000e0000 */
[----:B------:R-:W-:Y:S01]  /*1590*/  IABS R0, R3 ;  /* 0x0000000300007213 */ /* 0x000fe20000000000 */
[----:B------:R-:W-:-:S03]  /*15a0*/  IMAD.U32 R3, RZ, RZ, UR23 ;  /* 0x00000017ff037e24 */ /* 0x000fc6000f8e00ff */
[----:B------:R-:W-:Y:S01]  /*15b0*/  R2UR UR8, R0 ;  /* 0x00000000000872ca */ /* 0x000fe200000e0000 */
[----:B------:R-:W-:Y:S01]  /*15c0*/  IMAD.MOV R0, RZ, RZ, -R4 ;  /* 0x000000ffff007224 */ /* 0x000fe200078e0a04 */
[----:B------:R-:W-:-:S04]  /*15d0*/  IABS R3, R3 ;  /* 0x0000000300037213 */ /* 0x000fc80000000000 */
[----:B------:R-:W-:Y:S01]  /*15e0*/  R2UR UR9, R3 ;  /* 0x00000000030972ca */ /* 0x000fe200000e0000 */
[----:B------:R-:W-:-:S04]  /*15f0*/  UIADD3 UR4, UPT, UPT, URZ, -UR5, URZ ;  /* 0x80000005ff047290 */ /* 0x000fc8000fffe0ff */
[----:B------:R-:W-:Y:S02]  /*1600*/  UIMAD UR7, UR4, UR6, URZ ;  /* 0x00000006040772a4 */ /* 0x000fe4000f8e02ff */
[----:B------:R-:W1:Y:S01]  /*1610*/  I2F.RP R3, UR8 ;  /* 0x0000000800037d06 */ /* 0x000e620008209400 */
[----:B------:R-:W-:Y:S02]  /*1620*/  UMOV UR4, URZ ;  /* 0x000000ff00047c82 */ /* 0x000fe40008000000 */
[----:B------:R-:W-:Y:S02]  /*1630*/  UIMAD.WIDE.U32 UR4, UR5, UR7, UR4 ;  /* 0x00000007050472a5 */ /* 0x000fe4000f8e0004 */
[----:B------:R-:W-:-:S05]  /*1640*/  R2UR UR7, R0 ;  /* 0x00000000000772ca */ /* 0x000fca00000e0000 */
[----:B------:R-:W-:Y:S02]  /*1650*/  UMOV UR4, UR5 ;  /* 0x0000000500047c82 */ /* 0x000fe40008000000 */
[----:B------:R-:W-:Y:S01]  /*1660*/  UIMAD.WIDE.U32 UR4, UR4, UR9, URZ ;  /* 0x00000009040472a5 */ /* 0x000fe2000f8e00ff */
[----:B-1----:R-:W1:Y:S06]  /*1670*/  MUFU.RCP R0, R3 ;  /* 0x0000000300007308 */ /* 0x002e6c0000001000 */
[----:B------:R-:W-:Y:S02]  /*1680*/  UMOV UR4, UR5 ;  /* 0x0000000500047c82 */ /* 0x000fe40008000000 */
[----:B------:R-:W-:Y:S01]  /*1690*/  UIMAD UR5, UR4, UR7, UR9 ;  /* 0x00000007040572a4 */ /* 0x000fe2000f8e0209 */
[----:B------:R-:W2:Y:S03]  /*16a0*/  S2UR UR7, SR_CgaCtaId ;  /* 0x00000000000779c3 */ /* 0x000ea60000008800 */
[----:B------:R-:W-:Y:S01]  /*16b0*/  UISETP.GT.U32.AND UP0, UPT, UR6, UR5, UPT ;  /* 0x000000050600728c */ /* 0x000fe2000bf04070 */
[----:B-1----:R-:W-:-:S02]  /*16c0*/  VIADD R0, R0, 0xffffffe ;  /* 0x0ffffffe00007836 */ /* 0x002fc40000000000 */
[----:B------:R-:W-:-:S08]  /*16d0*/  IMAD.U32 R3, RZ, RZ, UR36 ;  /* 0x00000024ff037e24 */ /* 0x000fd0000f8e00ff */
[----:B------:R-:W-:Y:S01]  /*16e0*/  @!UP0 UIADD3 UR5, UPT, UPT, UR5, -UR6, URZ ;  /* 0x8000000605058290 */ /* 0x000fe2000fffe0ff */
[----:B------:R-:W1:Y:S01]  /*16f0*/  F2I.FTZ.U32.TRUNC.NTZ R0, R0 ;  /* 0x0000000000007305 */ /* 0x000e62000021f000 */
[----:B------:R-:W-:Y:S01]  /*1700*/  @!UP0 UIADD3 UR4, UPT, UPT, UR4, 0x1, URZ ;  /* 0x0000000104048890 */ /* 0x000fe2000fffe0ff */
[----:B------:R-:W-:Y:S01]  /*1710*/  SHF.L.U32 R3, R3, 0x1f, RZ ;  /* 0x0000001f03037819 */ /* 0x000fe200000006ff */
[----:B------:R-:W-:Y:S02]  /*1720*/  UISETP.GE.U32.AND UP1, UPT, UR5, UR6, UPT ;  /* 0x000000060500728c */ /* 0x000fe4000bf26070 */
[----:B------:R-:W-:Y:S02]  /*1730*/  ULOP3.LUT UR5, UR23, UR57, URZ, 0x3c, !UPT ;  /* 0x0000003917057292 */ /* 0x000fe4000f8e3cff */
[----:B--2---:R-:W-:Y:S02]  /*1740*/  ULEA UR38, UR7, UR38, 0x18 ;  /* 0x0000002607267291 */ /* 0x004fe4000f8ec0ff */
[----:B------:R-:W-:-:S02]  /*1750*/  UISETP.GE.AND UP0, UPT, UR5, URZ, UPT ;  /* 0x000000ff0500728c */ /* 0x000fc4000bf06270 */
[----:B------:R-:W-:-:S03]  /*1760*/  ULEA UR7, UR37, UR38, 0x3 ;  /* 0x0000002625077291 */ /* 0x000fc6000f8e18ff */
[----:B------:R-:W-:Y:S01]  /*1770*/  @UP1 UIADD3 UR4, UPT, UPT, UR4, 0x1, URZ ;  /* 0x0000000104041890 */ /* 0x000fe2000fffe0ff */
[----:B-1----:R-:W-:Y:S01]  /*1780*/  R2UR UR5, R0 ;  /* 0x00000000000572ca */ /* 0x002fe200000e0000 */
[----:B------:R-:W-:-:S05]  /*1790*/  UISETP.NE.AND UP1, UPT, UR57, URZ, UPT ;  /* 0x000000ff3900728c */ /* 0x000fca000bf25270 */
[----:B------:R-:W-:Y:S01]  /*17a0*/  UMOV UR6, UR4 ;  /* 0x0000000400067c82 */ /* 0x000fe20008000000 */
[----:B------:R1:W2:Y:S01]  /*17b0*/  SYNCS.PHASECHK.TRANS64.TRYWAIT P0, [UR7+0x30], R3 ;  /* 0x00003003ff0075a7 */ /* 0x0002a20008001107 */
[----:B------:R-:W-:-:S04]  /*17c0*/  @!UP0 UIADD3 UR6, UPT, UPT, -UR6, URZ, URZ ;  /* 0x000000ff06068290 */ /* 0x000fc8000fffe1ff */
[----:B------:R-:W-:Y:S02]  /*17d0*/  @!UP1 ULOP3.LUT UR6, URZ, UR57, URZ, 0x33, !UPT ;  /* 0x00000039ff069292 */ /* 0x000fe4000f8e33ff */
[----:B------:R-:W-:-:S04]  /*17e0*/  UIADD3 UR4, UPT, UPT, URZ, -UR5, URZ ;  /* 0x80000005ff047290 */ /* 0x000fc8000fffe0ff */
[----:B------:R-:W-:Y:S01]  /*17f0*/  IMAD.U32 R0, RZ, RZ, UR6 ;  /* 0x00000006ff007e24 */ /* 0x000fe2000f8e00ff */
[----:B------:R-:W-:-:S03]  /*1800*/  UIMAD UR7, UR4, UR8, URZ ;  /* 0x00000008040772a4 */ /* 0x000fc6000f8e02ff */
[----:B------:R-:W-:Y:S01]  /*1810*/  UMOV UR4, URZ ;  /* 0x000000ff00047c82 */ /* 0x000fe20008000000 */
[----:B------:R-:W-:Y:S01]  /*1820*/  IABS R0, R0 ;  /* 0x0000000000007213 */ /* 0x000fe20000000000 */
[----:B------:R-:W-:-:S03]  /*1830*/  UIMAD.WIDE.U32 UR4, UR5, UR7, UR4 ;  /* 0x00000007050472a5 */ /* 0x000fc6000f8e0004 */
[----:B------:R-:W-:-:S04]  /*1840*/  R2UR UR9, R0 ;  /* 0x00000000000972ca */ /* 0x000fc800000e0000 */
[----:B------:R-:W-:-:S09]  /*1850*/  UMOV UR4, UR5 ;  /* 0x0000000500047c82 */ /* 0x000fd20008000000 */
[----:B------:R-:W-:-:S07]  /*1860*/  UIMAD.WIDE.U32 UR4, UR4, UR9, URZ ;  /* 0x00000009040472a5 */ /* 0x000fce000f8e00ff */
[----:B------:R-:W-:Y:S02]  /*1870*/  UMOV UR4, UR5 ;  /* 0x0000000500047c82 */ /* 0x000fe40008000000 */
[----:B------:R-:W-:-:S04]  /*1880*/  UIADD3 UR5, UPT, UPT, -UR4, URZ, URZ ;  /* 0x000000ff04057290 */ /* 0x000fc8000fffe1ff */
[----:B------:R-:W-:-:S04]  /*1890*/  UIMAD UR5, UR8, UR5, UR9 ;  /* 0x00000005080572a4 */ /* 0x000fc8000f8e0209 */
[----:B------:R-:W-:-:S11]  /*18a0*/  UISETP.GT.U32.AND UP0, UPT, UR8, UR5, UPT ;  /* 0x000000050800728c */ /* 0x000fd6000bf04070 */
[----:B------:R-:W-:Y:S02]  /*18b0*/  @!UP0 UIADD3 UR5, UPT, UPT, UR5, -UR8, URZ ;  /* 0x8000000805058290 */ /* 0x000fe4000fffe0ff */
[----:B------:R-:W-:Y:S02]  /*18c0*/  @!UP0 UIADD3 UR4, UPT, UPT, UR4, 0x1, URZ ;  /* 0x0000000104048890 */ /* 0x000fe4000fffe0ff */
[----:B------:R-:W-:Y:S02]  /*18d0*/  UISETP.GE.U32.AND UP1, UPT, UR5, UR8, UPT ;  /* 0x000000080500728c */ /* 0x000fe4000bf26070 */
[----:B------:R-:W-:-:S04]  /*18e0*/  ULOP3.LUT UR5, UR6, UR56, URZ, 0x3c, !UPT ;  /* 0x0000003806057292 */ /* 0x000fc8000f8e3cff */
[----:B------:R-:W-:-:S05]  /*18f0*/  UISETP.GE.AND UP0, UPT, UR5, URZ, UPT ;  /* 0x000000ff0500728c */ /* 0x000fca000bf06270 */
[----:B------:R-:W-:Y:S02]  /*1900*/  @UP1 UIADD3 UR4, UPT, UPT, UR4, 0x1, URZ ;  /* 0x0000000104041890 */ /* 0x000fe4000fffe0ff */
[----:B------:R-:W-:-:S05]  /*1910*/  UISETP.NE.AND UP1, UPT, UR56, URZ, UPT ;  /* 0x000000ff3800728c */ /* 0x000fca000bf25270 */
[----:B------:R-:W-:Y:S01]  /*1920*/  UMOV UR49, UR4 ;  /* 0x0000000400317c82 */ /* 0x000fe20008000000 */
[----:B------:R-:W-:Y:S02]  /*1930*/  UIADD3 UR4, UPT, UPT, -UR6, URZ, URZ ;  /* 0x000000ff06047290 */ /* 0x000fe4000fffe1ff */
[----:B------:R-:W-:Y:S02]  /*1940*/  @!UP0 UIADD3 UR49, UPT, UPT, -UR49, URZ, URZ ;  /* 0x000000ff31318290 */ /* 0x000fe4000fffe1ff */
[----:B------:R-:W-:Y:S02]  /*1950*/  UISETP.GE.U32.AND UP0, UPT, UR63, 0x7f, UPT ;  /* 0x0000007f3f00788c */ /* 0x000fe4000bf06070 */
[----:B------:R-:W-:Y:S02]  /*1960*/  @!UP1 ULOP3.LUT UR49, URZ, UR56, URZ, 0x33, !UPT ;  /* 0x00000038ff319292 */ /* 0x000fe4000f8e33ff */
[----:B------:R-:W-:Y:S02]  /*1970*/  UIMAD UR4, UR57, UR4, UR23 ;  /* 0x00000004390472a4 */ /* 0x000fe4000f8e0217 */
[----:B------:R-:W-:-:S02]  /*1980*/  UIADD3 UR5, UPT, UPT, -UR49, URZ, URZ ;  /* 0x000000ff31057290 */ /* 0x000fc4000fffe1ff */
[----:B------:R-:W-:Y:S02]  /*1990*/  USHF.L.U32 UR18, UR4, 0x6, URZ ;  /* 0x0000000604127899 */ /* 0x000fe400080006ff */
[----:B------:R-:W-:Y:S01]  /*19a0*/  UIMAD UR56, UR56, UR5, UR6 ;  /* 0x00000005383872a4 */ /* 0x000fe2000f8e0206 */
[----:B-12---:R-:W-:Y:S11]  /*19b0*/  BRA.U !UP0, `(.L_x_17) ;  /* 0x0000000508487547 */ /* 0x006ff6000b800000 */
[----:B------:R-:W1:Y:S01]  /*19c0*/  LDCU.64 UR34, c[0x0][0x5b0] ;  /* 0x0000b600ff2277ac */ /* 0x000e620008000a00 */
[----:B------:R-:W1:Y:S01]  /*19d0*/  LDCU.64 UR32, c[0x0][0x5d8] ;  /* 0x0000bb00ff2077ac */ /* 0x000e620008000a00 */
[----:B------:R-:W2:Y:S01]  /*19e0*/  LDCU UR25, c[0x0][0x598] ;  /* 0x0000b300ff1977ac */ /* 0x000ea20008000800 */
[----:B------:R-:W3:Y:S01]  /*19f0*/  LDCU UR24, c[0x0][0x58c] ;  /* 0x0000b180ff1877ac */ /* 0x000ee20008000800 */
[----:B------:R-:W4:Y:S01]  /*1a00*/  LDCU UR27, c[0x0][0x59c] ;  /* 0x0000b380ff1b77ac */ /* 0x000f220008000800 */
[----:B------:R-:W2:Y:S01]  /*1a10*/  LDCU UR26, c[0x0][0x5a0] ;  /* 0x0000b400ff1a77ac */ /* 0x000ea20008000800 */
[----:B------:R-:W2:Y:S01]  /*1a20*/  LDCU.64 UR22, c[0x0][0x590] ;  /* 0x0000b200ff1677ac */ /* 0x000ea20008000a00 */
[----:B------:R-:W2:Y:S01]  /*1a30*/  LDCU.64 UR6, c[0x0][0x5b8] ;  /* 0x0000b700ff0677ac */ /* 0x000ea20008000a00 */
[----:B------:R-:W2:Y:S01]  /*1a40*/  LDCU.64 UR4, c[0x0][0x5d0] ;  /* 0x0000ba00ff0477ac */ /* 0x000ea20008000a00 */
[----:B-1----:R-:W-:Y:S02]  /*1a50*/  UIMAD UR34, UR56, UR34, UR32 ;  /* 0x00000022382272a4 */ /* 0x002fe4000f8e0220 */
[----:B------:R-:W-:-:S02]  /*1a60*/  UIMAD UR33, UR49, UR35, UR33 ;  /* 0x00000023312172a4 */ /* 0x000fc4000f8e0221 */
[----:B------:R-:W-:Y:S02]  /*1a70*/  UIADD3 UR46, UPT, UPT, UR42, 0x20, URZ ;  /* 0x000000202a2e7890 */ /* 0x000fe4000fffe0ff */
[----:B------:R-:W-:Y:S01]  /*1a80*/  UIADD3 UR10, UPT, UPT, UR18, 0x20, URZ ;  /* 0x00000020120a7890 */ /* 0x000fe2000fffe0ff */
[----:B------:R-:W-:Y:S01]  /*1a90*/  UMOV UR15, URZ ;  /* 0x000000ff000f7c82 */ /* 0x000fe20008000000 */
[----:B--234-:R-:W-:-:S10]  /*1aa0*/  UMOV UR11, UR37 ;  /* 0x00000025000b7c82 */ /* 0x01cfd40008000000 */
.L_x_22:
[----:B------:R-:W-:Y:S01]  /*1ab0*/  @!P2 MOV R3, 0x8000 ;  /* 0x000080000003a802 */ /* 0x000fe20000000f00 */
[----:B------:R-:W-:Y:S01]  /*1ac0*/  ULEA UR41, UR11, UR38, 0x3 ;  /* 0x000000260b297291 */ /* 0x000fe2000f8e18ff */
[----:B--2---:R-:W-:Y:S11]  /*1ad0*/  @P0 BRA `(.L_x_18) ;  /* 0x0000000000100947 */ /* 0x004ff60003800000 */
[----:B------:R-:W-:Y:S04]  /*1ae0*/  MOV R0, UR36 ;  /* 0x0000002400007c02 */ /* 0x000fe80008000f00 */
[----:B------:R-:W-:Y:S04]  /*1af0*/  SHF.L.U32 R5, R0, 0x1f, RZ ;  /* 0x0000001f00057819 */ /* 0x000fe800000006ff */
[----:B------:R-:W1:Y:S02]  /*1b00*/  SYNCS.PHASECHK.TRANS64.TRYWAIT P0, [UR41+0x30], R5 ;  /* 0x00003005ff0075a7 */ /* 0x000e640008001129 */
[----:B-1----:R-:W-:Y:S05]  /*1b10*/  @!P0 BRA `(.L_x_19) ;  /* 0x0000006800348947 */ /* 0x002fea0003800000 */
.L_x_18:
[----:B------:R2:W-:Y:S01]  /*1b20*/  @!P2 SYNCS.ARRIVE.TRANS64 RZ, [UR41], R3 ;  /* 0x00000003ffffa9a7 */ /* 0x0005e20008000029 */
[----:B------:R-:W-:Y:S04]  /*1b30*/  BSSY.RECONVERGENT B0, `(.L_x_20) ;  /* 0x0000003000007945 */ /* 0x000fe80003800200 */
[----:B------:R-:W-:Y:S05]  /*1b40*/  @P3 BRA `(.L_x_21) ;  /* 0x0000000000043947 */ /* 0x000fea0003800000 */
[----:B------:R-:W-:Y:S05]  /*1b50*/  BPT.TRAP 0x1 ;  /* 0x000000040000795c */ /* 0x000fea0000300000 */
.L_x_21:
[----:B------:R-:W-:Y:S05]  /*1b60*/  BSYNC.RECONVERGENT B0 ;  /* 0x0000000000007941 */ /* 0x000fea0003800200 */
.L_x_20:
[----:B------:R-:W-:Y:S02]  /*1b70*/  UIADD3 UR8, UPT, UPT, UR11, 0x1, URZ ;  /* 0x000000010b087890 */ /* 0x000fe4000fffe0ff */
[----:B------:R-:W-:Y:S02]  /*1b80*/  USHF.L.U32 UR43, UR15, 0x6, URZ ;  /* 0x000000060f2b7899 */ /* 0x000fe400080006ff */
[----:B------:R-:W-:Y:S02]  /*1b90*/  UISETP.NE.AND UP0, UPT, UR8, 0x6, UPT ;  /* 0x000000060800788c */ /* 0x000fe4000bf05270 */
[----:B------:R-:W-:Y:S02]  /*1ba0*/  UISETP.NE.AND UP2, UPT, UR24, 0x1, UPT ;  /* 0x000000011800788c */ /* 0x000fe4000bf45270 */
[----:B------:R-:W-:Y:S02]  /*1bb0*/  USEL UR9, URZ, 0x1, UP0 ;  /* 0x00000001ff097887 */ /* 0x000fe40008000000 */
[----:B------:R-:W-:Y:S02]  /*1bc0*/  USEL UR37, UR8, URZ, UP0 ;  /* 0x000000ff08257287 */ /* 0x000fe40008000000 */
[----:B------:R-:W-:Y:S02]  /*1bd0*/  ULOP3.LUT UR36, UR36, UR9, URZ, 0x3c, !UPT ;  /* 0x0000000924247292 */ /* 0x000fe4000f8e3cff */
[----:B------:R-:W-:Y:S02]  /*1be0*/  ULEA UR8, UR37, UR38, 0x3 ;  /* 0x0000002625087291 */ /* 0x000fe4000f8e18ff */
[----:B------:R-:W-:Y:S02]  /*1bf0*/  UIADD3 UR28, UP1, UPT, UR52, 0x80, URZ ;  /* 0x00000080341c7890 */ /* 0x000fe4000ff3e0ff */
[----:B------:R-:W-:Y:S01]  /*1c00*/  ULEA UR14, UR11, UR38, 0xe ;  /* 0x000000260b0e7291 */ /* 0x000fe2000f8e70ff */
[----:B-1----:R-:W-:Y:S01]  /*1c10*/  MOV R0, UR36 ;  /* 0x0000002400007c02 */ /* 0x002fe20008000f00 */
[----:B------:R-:W-:Y:S02]  /*1c20*/  UIADD3.X UR29, UPT, UPT, URZ, UR53, URZ, UP1, !UPT ;  /* 0x00000035ff1d7290 */ /* 0x000fe40008ffe4ff */
[----:B------:R-:W-:Y:S01]  /*1c30*/  UIADD3 UR40, UPT, UPT, UR14, 0x6800, URZ ;  /* 0x000068000e287890 */ /* 0x000fe2000fffe0ff */
[----:B--2---:R-:W-:Y:S01]  /*1c40*/  SHF.L.U32 R3, R0, 0x1f, RZ ;  /* 0x0000001f00037819 */ /* 0x004fe200000006ff */
[----:B------:R-:W-:Y:S02]  /*1c50*/  UIADD3 UR44, UPT, UPT, UR14, 0x8800, URZ ;  /* 0x000088000e2c7890 */ /* 0x000fe4000fffe0ff */
[----:B------:R-:W-:Y:S01]  /*1c60*/  UIADD3 UR30, UP0, UPT, UR52, 0x180, URZ ;  /* 0x00000180341e7890 */ /* 0x000fe2000ff1e0ff */
[----:B------:R1:W2:Y:S01]  /*1c70*/  SYNCS.PHASECHK.TRANS64.TRYWAIT P0, [UR8+0x30], R3 ;  /* 0x00003003ff0075a7 */ /* 0x0002a20008001108 */
[----:B------:R-:W-:Y:S02]  /*1c80*/  UIMAD.WIDE.U32 UR8, UR43, UR22, URZ ;  /* 0x000000162b0872a5 */ /* 0x000fe4000f8e00ff */
[----:B------:R-:W-:Y:S02]  /*1c90*/  UPRMT UR32, UR34, 0x40, UR33 ;  /* 0x0000004022207896 */ /* 0x000fe40008000021 */
[----:B------:R-:W-:Y:S02]  /*1ca0*/  UIADD3.X UR31, UPT, UPT, URZ, UR53, URZ, UP0, !UPT ;  /* 0x00000035ff1f7290 */ /* 0x000fe400087fe4ff */
[----:B------:R-:W-:Y:S02]  /*1cb0*/  UIADD3 UR16, UPT, UPT, UR14, 0x1e800, URZ ;  /* 0x0001e8000e107890 */ /* 0x000fe4000fffe0ff */
[----:B------:R-:W-:Y:S02]  /*1cc0*/  UPRMT UR32, UR32, 0x5410, URZ ;  /* 0x0000541020207896 */ /* 0x000fe400080000ff */
[----:B------:R-:W-:Y:S01]  /*1cd0*/  UIADD3 UR15, UPT, UPT, UR15, 0x1, URZ ;  /* 0x000000010f0f7890 */ /* 0x000fe2000fffe0ff */
[----:B------:R-:W-:Y:S01]  /*1ce0*/  UMOV UR50, 0x0 ;  /* 0x0000000000327882 */ /* 0x000fe20000000000 */
[----:B------:R-:W-:Y:S02]  /*1cf0*/  UMOV UR51, 0x10000000 ;  /* 0x1000000000337882 */ /* 0x000fe40000000000 */
[----:B------:R-:W-:Y:S01]  /*1d00*/  UISETP.NE.AND UP0, UPT, UR15, UR48, UPT ;  /* 0x000000300f00728c */ /* 0x000fe2000bf05270 */
[----:B------:R-:W-:Y:S01]  /*1d10*/  UTMALDG.2D [UR40], [UR28], desc[UR50] ;  /* 0x000032281c0075b4 */ /* 0x000fe20008009000 */
[----:B------:R-:W-:Y:S01]  /*1d20*/  UMOV UR45, UR41 ;  /* 0x00000029002d7c82 */ /* 0x000fe20008000000 */
[----:B------:R-:W-:Y:S01]  /*1d30*/  UMOV UR47, UR43 ;  /* 0x0000002b002f7c82 */ /* 0x000fe20008000000 */
[----:B------:R-:W-:Y:S01]  /*1d40*/  UMOV UR17, UR41 ;  /* 0x0000002900117c82 */ /* 0x000fe20008000000 */
[----:B------:R-:W-:Y:S01]  /*1d50*/  UMOV UR8, UR9 ;  /* 0x0000000900087c82 */ /* 0x000fe20008000000 */
[----:B------:R-:W-:Y:S01]  /*1d60*/  UMOV UR9, UR41 ;  /* 0x0000002900097c82 */ /* 0x000fe20008000000 */
[----:B------:R-:W-:Y:S01]  /*1d70*/  USHF.R.U32.HI UR8, URZ, UR23, UR8 ;  /* 0x00000017ff087299 */ /* 0x000fe20008011608 */
[----:B------:R-:W-:Y:S03]  /*1d80*/  UTMALDG.2D [UR44], [UR28], desc[UR50] ;  /* 0x0000322c1c0075b4 */ /* 0x000fe60008009000 */
[----:B------:R-:W-:Y:S02]  /*1d90*/  USEL UR8, UR43, UR8, !UP2 ;  /* 0x000000082b087287 */ /* 0x000fe4000d000000 */
[----:B------:R-:W-:Y:S02]  /*1da0*/  UISETP.NE.AND UP2, UPT, UR25, 0x1, UPT ;  /* 0x000000011900788c */ /* 0x000fe4000bf45270 */
[----:B------:R-:W-:Y:S07]  /*1db0*/  UIMAD.WIDE.U32 UR12, UR8, UR27, URZ ;  /* 0x0000001b080c72a5 */ /* 0x000fee000f8e00ff */
[----:B------:R-:W-:Y:S02]  /*1dc0*/  UMOV UR12, UR13 ;  /* 0x0000000d000c7c82 */ /* 0x000fe40008000000 */
[----:B------:R-:W-:Y:S02]  /*1dd0*/  USHF.R.U32.HI UR21, URZ, UR26, UR12 ;  /* 0x0000001aff157299 */ /* 0x000fe4000801160c */
[----:B------:R-:W-:Y:S02]  /*1de0*/  UIADD3 UR12, UPT, UPT, -UR8, URZ, URZ ;  /* 0x000000ff080c7290 */ /* 0x000fe4000fffe1ff */
[----:B------:R-:W-:Y:S02]  /*1df0*/  USEL UR21, UR8, UR21, !UP2 ;  /* 0x0000001508157287 */ /* 0x000fe4000d000000 */
[----:B------:R-:W-:Y:S02]  /*1e00*/  UIMAD UR12, UR24, UR12, UR43 ;  /* 0x0000000c180c72a4 */ /* 0x000fe4000f8e022b */
[----:B------:R-:W-:Y:S02]  /*1e10*/  UIADD3 UR11, UPT, UPT, -UR21, URZ, URZ ;  /* 0x000000ff150b7290 */ /* 0x000fe4000fffe1ff */
[----:B------:R-:W-:Y:S02]  /*1e20*/  UIMAD UR19, UR12, UR6, UR4 ;  /* 0x000000060c1372a4 */ /* 0x000fe4000f8e0204 */
[----:B------:R-:W-:Y:S01]  /*1e30*/  UIMAD UR8, UR25, UR11, UR8 ;  /* 0x0000000b190872a4 */ /* 0x000fe2000f8e0208 */
[----:B------:R-:W-:Y:S03]  /*1e40*/  UMOV UR13, UR21 ;  /* 0x00000015000d7c82 */ /* 0x000fe60008000000 */
[----:B------:R-:W-:Y:S02]  /*1e50*/  UIMAD UR20, UR8, UR7, UR5 ;  /* 0x00000007081472a4 */ /* 0x000fe4000f8e0205 */
[----:B------:R-:W-:Y:S01]  /*1e60*/  UIADD3 UR8, UPT, UPT, UR14, 0x20800, URZ ;  /* 0x000208000e087890 */ /* 0x000fe2000fffe0ff */
[----:B------:R-:W-:Y:S02]  /*1e70*/  UMOV UR11, UR19 ;  /* 0x00000013000b7c82 */ /* 0x000fe40008000000 */
[----:B------:R-:W-:Y:S02]  /*1e80*/  UMOV UR14, UR48 ;  /* 0x00000030000e7c82 */ /* 0x000fe40008000000 */
[----:B------:R-:W-:Y:S02]  /*1e90*/  UMOV UR12, UR20 ;  /* 0x00000014000c7c82 */ /* 0x000fe40008000000 */
[----:B------:R-:W-:Y:S02]  /*1ea0*/  UTMALDG.4D.IM2COL [UR16], [UR30], UR32 ;  /* 0x000000101e0073b4 */ /* 0x000fe40008058020 */
[----:B------:R3:W-:Y:S02]  /*1eb0*/  UTMALDG.4D.IM2COL [UR8], [UR30], UR32 ;  /* 0x000000081e0073b4 */ /* 0x0007e40008058020 */
[----:B---3--:R-:W-:Y:S01]  /*1ec0*/  UMOV UR11, UR37 ;  /* 0x00000025000b7c82 */ /* 0x008fe20008000000 */
[----:B-1----:R-:W-:Y:S05]  /*1ed0*/  BRA.U UP0, `(.L_x_22) ;  /* 0xfffffff900f47547 */ /* 0x002fea000b83ffff */
.L_x_17:
[----:B------:R-:W-:Y:S01]  /*1ee0*/  ULEA UR4, UR37, UR38, 0x3 ;  /* 0x0000002625047291 */ /* 0x000fe2000f8e18ff */
[----:B------:R-:W-:Y:S01]  /*1ef0*/  MOV R0, UR36 ;  /* 0x0000002400007c02 */ /* 0x000fe20008000f00 */
[----:B------:R-:W-:Y:S01]  /*1f00*/  @!P1 SYNCS.ARRIVE.TRANS64.A1T0 RZ, [UR38+0x98], RZ ;  /* 0x000098ffffff99a7 */ /* 0x000fe20008100026 */
[----:B------:R-:W-:Y:S02]  /*1f10*/  UISETP.GT.AND UP0, UPT, UR61, UR60, UPT ;  /* 0x0000003c3d00728c */ /* 0x000fe4000bf04270 */
[----:B------:R-:W-:-:S04]  /*1f20*/  SHF.L.U32 R0, R0, 0x1f, RZ ;  /* 0x0000001f00007819 */ /* 0x000fc800000006ff */
[----:B--2---:R1:W2:Y:S03]  /*1f30*/  SYNCS.PHASECHK.TRANS64.TRYWAIT P0, [UR4+0x30], R0 ;  /* 0x00003000ff0075a7 */ /* 0x0042a60008001104 */
[----:B------:R-:W-:Y:S05]  /*1f40*/  BRA.U !UP0, `(.L_x_23) ;  /* 0x0000000508487547 */ /* 0x000fea000b800000 */
[----:B------:R-:W3:Y:S01]  /*1f50*/  LDCU.64 UR10, c[0x0][0x5b0] ;  /* 0x0000b600ff0a77ac */ /* 0x000ee20008000a00 */
[----:B------:R-:W3:Y:S01]  /*1f60*/  LDCU.64 UR8, c[0x0][0x5d8] ;  /* 0x0000bb00ff0877ac */ /* 0x000ee20008000a00 */
[----:B------:R-:W4:Y:S01]  /*1f70*/  LDCU UR24, c[0x0][0x598] ;  /* 0x0000b300ff1877ac */ /* 0x000f220008000800 */
[----:B------:R-:W1:Y:S01]  /*1f80*/  LDCU UR15, c[0x0][0x58c] ;  /* 0x0000b180ff0f77ac */ /* 0x000e620008000800 */
[----:B------:R-:W1:Y:S01]  /*1f90*/  LDCU UR26, c[0x0][0x59c] ;  /* 0x0000b380ff1a77ac */ /* 0x000e620008000800 */
[----:B------:R-:W1:Y:S01]  /*1fa0*/  LDCU UR25, c[0x0][0x5a0] ;  /* 0x0000b400ff1977ac */ /* 0x000e620008000800 */
[----:B---3--:R-:W-:Y:S01]  /*1fb0*/  UIMAD UR41, UR56, UR10, UR8 ;  /* 0x0000000a382972a4 */ /* 0x008fe2000f8e0208 */
[----:B------:R-:W3:Y:S01]  /*1fc0*/  LDCU.64 UR22, c[0x0][0x590] ;  /* 0x0000b200ff1677ac */ /* 0x000ee20008000a00 */
[----:B------:R-:W1:Y:S01]  /*1fd0*/  LDCU.64 UR6, c[0x0][0x5b8] ;  /* 0x0000b700ff0677ac */ /* 0x000e620008000a00 */
[----:B------:R-:W1:Y:S01]  /*1fe0*/  LDCU.64 UR4, c[0x0][0x5d0] ;  /* 0x0000ba00ff0477ac */ /* 0x000e620008000a00 */
[----:B------:R-:W-:-:S02]  /*1ff0*/  UIMAD UR40, UR49, UR11, UR9 ;  /* 0x0000000b312872a4 */ /* 0x000fc4000f8e0209 */
[----:B------:R-:W-:Y:S02]  /*2000*/  UIADD3 UR43, UPT, UPT, UR62, UR14, URZ ;  /* 0x0000000e3e2b7290 */ /* 0x000fe4000fffe0ff */
[----:B------:R-:W-:Y:S02]  /*2010*/  UIADD3 UR46, UPT, UPT, UR42, 0x20, URZ ;  /* 0x000000202a2e7890 */ /* 0x000fe4000fffe0ff */
[----:B------:R-:W-:Y:S01]  /*2020*/  UIADD3 UR10, UPT, UPT, UR18, 0x20, URZ ;  /* 0x00000020120a7890 */ /* 0x000fe2000fffe0ff */
[----:B----4-:R-:W-:-:S11]  /*2030*/  UMOV UR8, UR37 ;  /* 0x0000002500087c82 */ /* 0x010fd60008000000 */
.L_x_28:
[----:B------:R-:W-:Y:S01]  /*2040*/  @!P2 MOV R3, 0x8000 ;  /* 0x000080000003a802 */ /* 0x000fe20000000f00 */
[----:B------:R-:W-:Y:S01]  /*2050*/  ULEA UR29, UR8, UR38, 0x3 ;  /* 0x00000026081d7291 */ /* 0x000fe2000f8e18ff */
[----:B-12---:R-:W-:Y:S11]  /*2060*/  @P0 BRA `(.L_x_24) ;  /* 0x0000000000100947 */ /* 0x006ff60003800000 */
[----:B-1----:R-:W-:Y:S04]  /*2070*/  MOV R0, UR36 ;  /* 0x0000002400007c02 */ /* 0x002fe80008000f00 */
[----:B------:R-:W-:Y:S04]  /*2080*/  SHF.L.U32 R5, R0, 0x1f, RZ ;  /* 0x0000001f00057819 */ /* 0x000fe800000006ff */
[----:B------:R-:W1:Y:S02]  /*2090*/  SYNCS.PHASECHK.TRANS64.TRYWAIT P0, [UR29+0x30], R5 ;  /* 0x00003005ff0075a7 */ /* 0x000e64000800111d */
[----:B-1----:R-:W-:Y:S05]  /*20a0*/  @!P0 BRA `(.L_x_25) ;  /* 0x0000006000e88947 */ /* 0x002fea0003800000 */
.L_x_24:
[----:B------:R2:W-:Y:S01]  /*20b0*/  @!P2 SYNCS.ARRIVE.TRANS64 RZ, [UR29], R3 ;  /* 0x00000003ffffa9a7 */ /* 0x0005e2000800001d */
[----:B------:R-:W-:Y:S04]  /*20c0*/  BSSY.RECONVERGENT B0, `(.L_x_26) ;  /* 0x0000003000007945 */ /* 0x000fe80003800200 */
[----:B------:R-:W-:Y:S05]  /*20d0*/  @P3 BRA `(.L_x_27) ;  /* 0x0000000000043947 */ /* 0x000fea0003800000 */
[----:B-1-3--:R-:W-:Y:S05]  /*20e0*/  BPT.TRAP 0x1 ;  /* 0x000000040000795c */ /* 0x00afea0000300000 */
.L_x_27:
[----:B-1-3--:R-:W-:Y:S05]  /*20f0*/  BSYNC.RECONVERGENT B0 ;  /* 0x0000000000007941 */ /* 0x00afea0003800200 */
.L_x_26:
[----:B------:R-:W-:Y:S02]  /*2100*/  UIADD3 UR9, UPT, UPT, UR8, 0x1, URZ ;  /* 0x0000000108097890 */ /* 0x000fe4000fffe0ff */
[----:B------:R-:W-:Y:S02]  /*2110*/  USHF.L.U32 UR31, UR14, 0x6, URZ ;  /* 0x000000060e1f7899 */ /* 0x000fe400080006ff */
[----:B------:R-:W-:Y:S02]  /*2120*/  UISETP.NE.AND UP0, UPT, UR9, 0x6, UPT ;  /* 0x000000060900788c */ /* 0x000fe4000bf05270 */
[----:B------:R-:W-:Y:S02]  /*2130*/  ULEA UR19, UR8, UR38, 0xe ;  /* 0x0000002608137291 */ /* 0x000fe4000f8e70ff */
[----:B------:R-:W-:Y:S02]  /*2140*/  USEL UR11, URZ, 0x1, UP0 ;  /* 0x00000001ff0b7887 */ /* 0x000fe40008000000 */
[----:B------:R-:W-:Y:S02]  /*2150*/  USEL UR37, UR9, URZ, UP0 ;  /* 0x000000ff09257287 */ /* 0x000fe40008000000 */
[----:B------:R-:W-:Y:S02]  /*2160*/  ULOP3.LUT UR36, UR36, UR11, URZ, 0x3c, !UPT ;  /* 0x0000000b24247292 */ /* 0x000fe4000f8e3cff */
[----:B------:R-:W-:Y:S02]  /*2170*/  ULEA UR9, UR37, UR38, 0x3 ;  /* 0x0000002625097291 */ /* 0x000fe4000f8e18ff */
[----:B------:R-:W-:Y:S02]  /*2180*/  UISETP.NE.AND UP2, UPT, UR15, 0x1, UPT ;  /* 0x000000010f00788c */ /* 0x000fe4000bf45270 */
[----:B------:R-:W-:Y:S01]  /*2190*/  UIADD3 UR32, UP1, UPT, UR52, 0x80, URZ ;  /* 0x0000008034207890 */ /* 0x000fe2000ff3e0ff */
[----:B------:R-:W-:Y:S01]  /*21a0*/  MOV R0, UR36 ;  /* 0x0000002400007c02 */ /* 0x000fe20008000f00 */
[----:B------:R-:W-:Y:S02]  /*21b0*/  UISETP.NE.AND UP3, UPT, UR24, 0x1, UPT ;  /* 0x000000011800788c */ /* 0x000fe4000bf65270 */
[----:B------:R-:W-:Y:S01]  /*21c0*/  UIADD3.X UR33, UPT, UPT, URZ, UR53, URZ, UP1, !UPT ;  /* 0x00000035ff217290 */ /* 0x000fe20008ffe4ff */
[----:B--2---:R-:W-:Y:S01]  /*21d0*/  SHF.L.U32 R3, R0, 0x1f, RZ ;  /* 0x0000001f00037819 */ /* 0x004fe200000006ff */
[----:B------:R-:W-:Y:S02]  /*21e0*/  UIADD3 UR28, UPT, UPT, UR19, 0x6800, URZ ;  /* 0x00006800131c7890 */ /* 0x000fe4000fffe0ff */
[----:B------:R-:W-:Y:S01]  /*21f0*/  UIADD3 UR44, UPT, UPT, UR19, 0x8800, URZ ;  /* 0x00008800132c7890 */ /* 0x000fe2000fffe0ff */
[----:B------:R4:W1:Y:S01]  /*2200*/  SYNCS.PHASECHK.TRANS64.TRYWAIT P0, [UR9+0x30], R3 ;  /* 0x00003003ff0075a7 */ /* 0x0008620008001109 */
[----:B------:R-:W-:Y:S02]  /*2210*/  UIMAD.WIDE.U32 UR8, UR31, UR22, URZ ;  /* 0x000000161f0872a5 */ /* 0x000fe4000f8e00ff */
[----:B------:R-:W-:Y:S02]  /*2220*/  UIADD3 UR34, UP0, UPT, UR52, 0x180, URZ ;  /* 0x0000018034227890 */ /* 0x000fe4000ff1e0ff */
[----:B------:R-:W-:Y:S02]  /*2230*/  UPRMT UR27, UR41, 0x40, UR40 ;  /* 0x00000040291b7896 */ /* 0x000fe40008000028 */
[----:B------:R-:W-:Y:S02]  /*2240*/  UIADD3 UR16, UPT, UPT, UR19, 0x1e800, URZ ;  /* 0x0001e80013107890 */ /* 0x000fe4000fffe0ff */
[----:B------:R-:W-:Y:S02]  /*2250*/  UIADD3.X UR35, UPT, UPT, URZ, UR53, URZ, UP0, !UPT ;  /* 0x00000035ff237290 */ /* 0x000fe400087fe4ff */
[----:B------:R-:W-:Y:S02]  /*2260*/  UPRMT UR27, UR27, 0x5410, URZ ;  /* 0x000054101b1b7896 */ /* 0x000fe400080000ff */
[----:B------:R-:W-:Y:S01]  /*2270*/  UIADD3 UR14, UPT, UPT, UR14, 0x1, URZ ;  /* 0x000000010e0e7890 */ /* 0x000fe2000fffe0ff */
[----:B------:R-:W-:Y:S01]  /*2280*/  UMOV UR50, 0x0 ;  /* 0x0000000000327882 */ /* 0x000fe20000000000 */
[----:B------:R-:W-:Y:S02]  /*2290*/  UMOV UR51, 0x10000000 ;  /* 0x1000000000337882 */ /* 0x000fe40000000000 */
[----:B------:R-:W-:Y:S01]  /*22a0*/  UISETP.NE.AND UP0, UPT, UR14, UR43, UPT ;  /* 0x0000002b0e00728c */ /* 0x000fe2000bf05270 */
[----:B------:R-:W-:Y:S01]  /*22b0*/  UMOV UR30, UR42 ;  /* 0x0000002a001e7c82 */ /* 0x000fe20008000000 */
[----:B------:R-:W-:Y:S01]  /*22c0*/  UMOV UR45, UR29 ;  /* 0x0000001d002d7c82 */ /* 0x000fe20008000000 */
[----:B------:R-:W-:Y:S01]  /*22d0*/  UTMALDG.2D [UR28], [UR32], desc[UR50] ;  /* 0x0000321c200075b4 */ /* 0x000fe20008009000 */
[----:B------:R-:W-:Y:S01]  /*22e0*/  UMOV UR47, UR31 ;  /* 0x0000001f002f7c82 */ /* 0x000fe20008000000 */
[----:B------:R-:W-:Y:S01]  /*22f0*/  UMOV UR17, UR29 ;  /* 0x0000001d00117c82 */ /* 0x000fe20008000000 */
[----:B------:R-:W-:Y:S01]  /*2300*/  UMOV UR8, UR9 ;  /* 0x0000000900087c82 */ /* 0x000fe20008000000 */
[----:B------:R-:W-:Y:S01]  /*2310*/  UMOV UR9, UR29 ;  /* 0x0000001d00097c82 */ /* 0x000fe20008000000 */
[----:B------:R-:W-:Y:S01]  /*2320*/  USHF.R.U32.HI UR11, URZ, UR23, UR8 ;  /* 0x00000017ff0b7299 */ /* 0x000fe20008011608 */
[----:B------:R-:W-:Y:S03]  /*2330*/  UTMALDG.2D [UR44], [UR32], desc[UR50] ;  /* 0x0000322c200075b4 */ /* 0x000fe60008009000 */
[----:B------:R-:W-:Y:S04]  /*2340*/  USEL UR11, UR31, UR11, !UP2 ;  /* 0x0000000b1f0b7287 */ /* 0x000fe8000d000000 */
[----:B------:R-:W-:Y:S07]  /*2350*/  UIMAD.WIDE.U32 UR12, UR11, UR26, URZ ;  /* 0x0000001a0b0c72a5 */ /* 0x000fee000f8e00ff */
[----:B------:R-:W-:Y:S01]  /*2360*/  UMOV UR8, UR13 ;  /* 0x0000000d00087c82 */ /* 0x000fe20008000000 */
[----:B------:R-:W-:Y:S02]  /*2370*/  UIADD3 UR13, UPT, UPT, -UR11, URZ, URZ ;  /* 0x000000ff0b0d7290 */ /* 0x000fe4000fffe1ff */
[----:B------:R-:W-:Y:S02]  /*2380*/  USHF.R.U32.HI UR12, URZ, UR25, UR8 ;  /* 0x00000019ff0c7299 */ /* 0x000fe40008011608 */
[----:B------:R-:W-:Y:S02]  /*2390*/  UIMAD UR13, UR15, UR13, UR31 ;  /* 0x0000000d0f0d72a4 */ /* 0x000fe4000f8e021f */
[----:B------:R-:W-:Y:S02]  /*23a0*/  USEL UR21, UR11, UR12, !UP3 ;  /* 0x0000000c0b157287 */ /* 0x000fe4000d800000 */
[----:B------:R-:W-:Y:S02]  /*23b0*/  UIADD3 UR8, UPT, UPT, UR19, 0x20800, URZ ;  /* 0x0002080013087890 */ /* 0x000fe4000fffe0ff */
[----:B------:R-:W-:Y:S02]  /*23c0*/  UIADD3 UR12, UPT, UPT, -UR21, URZ, URZ ;  /* 0x000000ff150c7290 */ /* 0x000fe4000fffe1ff */
[----:B------:R-:W-:Y:S02]  /*23d0*/  UIMAD UR19, UR13, UR6, UR4 ;  /* 0x000000060d1372a4 */ /* 0x000fe4000f8e0204 */
[----:B------:R-:W-:Y:S01]  /*23e0*/  UIMAD UR11, UR24, UR12, UR11 ;  /* 0x0000000c180b72a4 */ /* 0x000fe2000f8e020b */
[----:B------:R-:W-:Y:S03]  /*23f0*/  UMOV UR13, UR21 ;  /* 0x00000015000d7c82 */ /* 0x000fe60008000000 */
[----:B------:R-:W-:Y:S03]  /*2400*/  UIMAD UR20, UR11, UR7, UR5 ;  /* 0x000000070b1472a4 */ /* 0x000fe6000f8e0205 */
[----:B------:R-:W-:Y:S04]  /*2410*/  UMOV UR11, UR19 ;  /* 0x00000013000b7c82 */ /* 0x000fe80008000000 */
[----:B------:R-:W-:Y:S02]  /*2420*/  UMOV UR12, UR20 ;  /* 0x00000014000c7c82 */ /* 0x000fe40008000000 */
[----:B------:R-:W-:Y:S01]  /*2430*/  UTMALDG.4D.IM2COL [UR16], [UR34], UR27 ;  /* 0x00000010220073b4 */ /* 0x000fe2000805801b */
[----:B------:R2:W-:Y:S02]  /*2440*/  UTMALDG.4D.IM2COL [UR8], [UR34], UR27 ;  /* 0x00000008220073b4 */ /* 0x0005e4000805801b */
[----:B--2---:R-:W-:Y:S01]  /*2450*/  UMOV UR8, UR37 ;  /* 0x0000002500087c82 */ /* 0x004fe20008000000 */
[----:B----4-:R-:W-:Y:S05]  /*2460*/  BRA.U UP0, `(.L_x_28) ;  /* 0xfffffff900f47547 */ /* 0x010fea000b83ffff */
.L_x_23:
[----:B------:R-:W-:Y:S01]  /*2470*/  SHF.L.U32 R3, R2, 0x1f, RZ ;  /* 0x0000001f02037819 */ /* 0x000fe200000006ff */
[----:B------:R-:W-:-:S03]  /*2480*/  NOP ;  /* 0x0000000000007918 */ /* 0x000fc60000000000 */
[----:B-12---:R-:W1:Y:S02]  /*2490*/  SYNCS.PHASECHK.TRANS64.TRYWAIT P0, [UR38+0xa0], R3 ;  /* 0x0000a003ff0075a7 */ /* 0x006e640008001126 */
[----:B-1----:R-:W-:Y:S05]  /*24a0*/  @!P0 BRA `(.L_x_29) ;  /* 0x0000006000008947 */ /* 0x002fea0003800000 */
.L_x_112:
[----:B------:R-:W2:Y:S01]  /*24b0*/  LDS.128 R4, [UR38+0xe0] ;  /* 0x0000e026ff047984 */ /* 0x000ea20008000c00 */
[----:B------:R-:W-:Y:S02]  /*24c0*/  UIADD3 UR4, UPT, UPT, UR38, 0xa8, URZ ;  /* 0x000000a826047890 */ /* 0x000fe4000fffe0ff */
[----:B------:R-:W-:Y:S01]  /*24d0*/  UISETP.GE.AND UP0, UPT, UR39, 0x1, UPT ;  /* 0x000000012700788c */ /* 0x000fe2000bf06270 */
[----:B------:R-:W-:Y:S01]  /*24e0*/  @!PT LDS RZ, [RZ] ;  /* 0x00000000fffff984 */ /* 0x000fe20000000800 */
[----:B------:R-:W-:Y:S01]  /*24f0*/  @!PT LDS RZ, [RZ] ;  /* 0x00000000fffff984 */ /* 0x000fe20000000800 */
[----:B------:R-:W-:Y:S01]  /*2500*/  @!PT LDS RZ, [RZ] ;  /* 0x00000000fffff984 */ /* 0x000fe20000000800 */
[----:B------:R-:W-:Y:S01]  /*2510*/  @!PT LDS RZ, [RZ] ;  /* 0x00000000fffff984 */ /* 0x000fe20000000800 */
[----:B------:R3:W-:Y:S06]  /*2520*/  MEMBAR.ALL.CTA ;  /* 0x0000000000007992 */ /* 0x0007ec0000008000 */
[----:B---3--:R-:W3:Y:S01]  /*2530*/  FENCE.VIEW.ASYNC.S ;  /* 0x00000000000073c6 */ /* 0x008ee20000000000 */
[----:B------:R-:W-:-:S09]  /*2540*/  UPRMT UR4, URZ, 0x654, UR4 ;  /* 0x00000654ff047896 */ /* 0x000fd20008000004 */
[----:B---3--:R-:W-:Y:S01]  /*2550*/  SYNCS.ARRIVE.TRANS64.RED.A1T0 RZ, [UR4], RZ ;  /* 0x000000ffffff79a7 */ /* 0x008fe20008100404 */
[----:B--2---:R-:W-:-:S13]  /*2560*/  LOP3.LUT P0, RZ, R6, 0x1, RZ, 0xc0, !PT ;  /* 0x0000000106ff7812 */ /* 0x004fda000780c0ff */
[----:B------:R-:W-:Y:S01]  /*2570*/  VOTEU.ANY UP1, P0 ;  /* 0x0000000000ff7886 */ /* 0x000fe20000020100 */
[----:B------:R-:W-:-:S13]  /*2580*/  PLOP3.LUT P0, PT, PT, PT, UP1, 0x80, 0x8 ;  /* 0x000000000008781c */ /* 0x000fda0003f0f018 */
[----:B-1----:R-:W-:Y:S02]  /*2590*/  @P0 MOV R0, R4 ;  /* 0x0000000400000202 */ /* 0x002fe40000000f00 */
[----:B------:R-:W-:Y:S02]  /*25a0*/  @P0 LOP3.LUT R4, R5, 0xffff, RZ, 0xc0, !PT ;  /* 0x0000ffff05040812 */ /* 0x000fe400078ec0ff */
[----:B------:R-:W-:Y:S02]  /*25b0*/  @P0 R2UR UR6, R0 ;  /* 0x00000000000602ca */ /* 0x000fe400000e0000 */
[----:B------:R-:W-:-:S11]  /*25c0*/  @P0 R2UR UR5, R4 ;  /* 0x00000000040502ca */ /* 0x000fd600000e0000 */
[----:B------:R-:W-:Y:S02]  /*25d0*/  @UP1 UMOV UR55, UR6 ;  /* 0x0000000600371c82 */ /* 0x000fe40008000000 */
[----:B------:R-:W-:Y:S01]  /*25e0*/  @UP1 UMOV UR54, UR5 ;  /* 0x0000000500361c82 */ /* 0x000fe20008000000 */
[----:B------:R-:W-:Y:S05]  /*25f0*/  BRA.U !UP0, `(.L_x_30) ;  /* 0x0000000108d47547 */ /* 0x000fea000b800000 */
[----:B------:R-:W1:Y:S01]  /*2600*/  LDCU.128 UR16, c[0x0][0xb10] ;  /* 0x00016200ff1077ac */ /* 0x000e620008000c00 */
[----:B------:R-:W2:Y:S01]  /*2610*/  LDCU UR20, c[0x0][0xb20] ;  /* 0x00016400ff1477ac */ /* 0x000ea20008000800 */
[----:B------:R-:W3:Y:S01]  /*2620*/  LDCU UR13, c[0x0][0xb0c] ;  /* 0x00016180ff0d77ac */ /* 0x000ee20008000800 */
[----:B------:R-:W4:Y:S01]  /*2630*/  LDCU.64 UR14, c[0x0][0xb28] ;  /* 0x00016500ff0e77ac */ /* 0x000f220008000a00 */
[----:B------:R-:W-:Y:S02]  /*2640*/  UISETP.NE.AND UP3, UPT, UR39, 0x1, UPT ;  /* 0x000000012700788c */ /* 0x000fe4000bf65270 */
[----:B-1----:R-:W-:Y:S02]  /*2650*/  UIMAD.WIDE.U32 UR4, UR58, UR19, URZ ;  /* 0x000000133a0472a5 */ /* 0x002fe4000f8e00ff */
[----:B------:R-:W-:Y:S02]  /*2660*/  UIMAD.WIDE.U32 UR6, UR59, UR16, URZ ;  /* 0x000000103b0672a5 */ /* 0x000fe4000f8e00ff */
[----:B------:R-:W-:-:S02]  /*2670*/  UISETP.NE.AND UP0, UPT, UR18, 0x1, UPT ;  /* 0x000000011200788c */ /* 0x000fc4000bf05270 */
[----:B------:R-:W-:Y:S01]  /*2680*/  UIMAD.WIDE.U32 UR10, UR54, UR19, URZ ;  /* 0x00000013360a72a5 */ /* 0x000fe2000f8e00ff */
[----:B------:R-:W-:Y:S01]  /*2690*/  UMOV UR4, UR5 ;  /* 0x0000000500047c82 */ /* 0x000fe20008000000 */
[----:B---3--:R-:W-:Y:S02]  /*26a0*/  UISETP.NE.AND UP2, UPT, UR13, 0x1, UPT ;  /* 0x000000010d00788c */ /* 0x008fe4000bf45270 */
[----:B--2---:R-:W-:Y:S02]  /*26b0*/  USHF.R.U32.HI UR5, URZ, UR20, UR4 ;  /* 0x00000014ff057299 */ /* 0x004fe40008011604 */
[----:B------:R-:W-:Y:S01]  /*26c0*/  UIMAD.WIDE.U32 UR8, UR55, UR16, URZ ;  /* 0x00000010370872a5 */ /* 0x000fe2000f8e00ff */
[----:B------:R-:W-:Y:S01]  /*26d0*/  UMOV UR4, UR7 ;  /* 0x0000000700047c82 */ /* 0x000fe20008000000 */
[----:B------:R-:W-:Y:S02]  /*26e0*/  USEL UR5, UR58, UR5, !UP0 ;  /* 0x000000053a057287 */ /* 0x000fe4000c000000 */
[----:B------:R-:W-:-:S02]  /*26f0*/  USHF.R.U32.HI UR4, URZ, UR17, UR4 ;  /* 0x00000011ff047299 */ /* 0x000fc40008011604 */
[----:B----4-:R-:W-:Y:S02]  /*2700*/  UIMAD.WIDE.U32 UR6, UR5, UR14, URZ ;  /* 0x0000000e050672a5 */ /* 0x010fe4000f8e00ff */
[----:B------:R-:W-:Y:S01]  /*2710*/  USEL UR12, UR59, UR4, !UP2 ;  /* 0x000000043b0c7287 */ /* 0x000fe2000d000000 */
[----:B------:R-:W-:Y:S02]  /*2720*/  UMOV UR8, UR9 ;  /* 0x0000000900087c82 */ /* 0x000fe40008000000 */
[----:B------:R-:W-:Y:S01]  /*2730*/  UMOV UR4, UR11 ;  /* 0x0000000b00047c82 */ /* 0x000fe20008000000 */
[----:B------:R-:W-:Y:S01]  /*2740*/  UIMAD.WIDE.U32 UR10, UR12, UR14, URZ ;  /* 0x0000000e0c0a72a5 */ /* 0x000fe2000f8e00ff */
[----:B------:R-:W-:Y:S01]  /*2750*/  UMOV UR6, UR7 ;  /* 0x0000000700067c82 */ /* 0x000fe20008000000 */
[----:B------:R-:W-:Y:S02]  /*2760*/  USHF.R.U32.HI UR4, URZ, UR20, UR4 ;  /* 0x00000014ff047299 */ /* 0x000fe40008011604 */
[----:B------:R-:W-:-:S02]  /*2770*/  @UP3 USHF.R.U32.HI UR5, URZ, UR15, UR6 ;  /* 0x0000000fff053299 */ /* 0x000fc40008011606 */
[----:B------:R-:W-:Y:S01]  /*2780*/  USHF.R.U32.HI UR17, URZ, UR17, UR8 ;  /* 0x00000011ff117299 */ /* 0x000fe20008011608 */
[----:B------:R-:W-:Y:S01]  /*2790*/  UMOV UR6, UR11 ;  /* 0x0000000b00067c82 */ /* 0x000fe20008000000 */
[----:B------:R-:W-:Y:S02]  /*27a0*/  USEL UR4, UR54, UR4, !UP0 ;  /* 0x0000000436047287 */ /* 0x000fe4000c000000 */
[----:B------:R-:W-:Y:S02]  /*27b0*/  @UP3 USHF.R.U32.HI UR12, URZ, UR15, UR6 ;  /* 0x0000000fff0c3299 */ /* 0x000fe40008011606 */
[----:B------:R-:W-:Y:S02]  /*27c0*/  UIMAD UR6, UR39, UR5, URZ ;  /* 0x00000005270672a4 */ /* 0x000fe4000f8e02ff */
[----:B------:R-:W-:Y:S02]  /*27d0*/  USEL UR5, UR55, UR17, !UP2 ;  /* 0x0000001137057287 */ /* 0x000fe4000d000000 */
[----:B------:R-:W-:-:S02]  /*27e0*/  UIMAD UR8, UR39, UR12, URZ ;  /* 0x0000000c270872a4 */ /* 0x000fc4000f8e02ff */
[----:B------:R-:W-:Y:S02]  /*27f0*/  UISETP.GE.AND UP0, UPT, UR4, UR6, UPT ;  /* 0x000000060400728c */ /* 0x000fe4000bf06270 */
[----:B------:R-:W-:Y:S02]  /*2800*/  UIMAD.WIDE.U32 UR6, UR4, UR14, URZ ;  /* 0x0000000e040672a5 */ /* 0x000fe4000f8e00ff */
[----:B------:R-:W-:Y:S02]  /*2810*/  UISETP.GE.OR UP0, UPT, UR5, UR8, UP0 ;  /* 0x000000080500728c */ /* 0x000fe40008706670 */
[----:B------:R-:W-:Y:S02]  /*2820*/  UIMAD.WIDE.U32 UR8, UR5, UR14, URZ ;  /* 0x0000000e050872a5 */ /* 0x000fe4000f8e00ff */
[----:B------:R-:W-:Y:S01]  /*2830*/  UIADD3 UR10, UPT, UPT, -UR4, URZ, URZ ;  /* 0x000000ff040a7290 */ /* 0x000fe2000fffe1ff */
[----:B------:R-:W-:Y:S02]  /*2840*/  UMOV UR6, UR7 ;  /* 0x0000000700067c82 */ /* 0x000fe40008000000 */
[----:B------:R-:W-:-:S02]  /*2850*/  USHF.R.U32.HI UR6, URZ, UR15, UR6 ;  /* 0x0000000fff067299 */ /* 0x000fc40008011606 */
[----:B------:R-:W-:Y:S02]  /*2860*/  UIMAD UR10, UR18, UR10, UR54 ;  /* 0x0000000a120a72a4 */ /* 0x000fe4000f8e0236 */
[----:B------:R-:W-:Y:S01]  /*2870*/  USEL UR6, UR4, UR6, !UP3 ;  /* 0x0000000604067287 */ /* 0x000fe2000d800000 */
[----:B------:R-:W-:Y:S01]  /*2880*/  @!UP0 UMOV UR7, UR9 ;  /* 0x0000000900078c82 */ /* 0x000fe20008000000 */
[----:B------:R-:W-:Y:S02]  /*2890*/  UIADD3 UR9, UPT, UPT, -UR5, URZ, URZ ;  /* 0x000000ff05097290 */ /* 0x000fe4000fffe1ff */
[----:B------:R-:W-:Y:S02]  /*28a0*/  @!UP0 USHF.R.U32.HI UR7, URZ, UR15, UR7 ;  /* 0x0000000fff078299 */ /* 0x000fe40008011607 */
[----:B------:R-:W-:Y:S02]  /*28b0*/  UIADD3 UR8, UPT, UPT, -UR6, URZ, URZ ;  /* 0x000000ff06087290 */ /* 0x000fe4000fffe1ff */
[----:B------:R-:W-:-:S02]  /*28c0*/  @!UP0 USEL UR7, UR5, UR7, !UP3 ;  /* 0x0000000705078287 */ /* 0x000fc4000d800000 */
[----:B------:R-:W-:Y:S02]  /*28d0*/  UIMAD UR8, UR39, UR8, UR4 ;  /* 0x00000008270872a4 */ /* 0x000fe4000f8e0204 */
[----:B------:R-:W-:Y:S02]  /*28e0*/  @!UP0 UIADD3 UR6, UPT, UPT, UR6, -UR7, URZ ;  /* 0x8000000706068290 */ /* 0x000fe4000fffe0ff */
[----:B------:R-:W-:Y:S02]  /*28f0*/  @!UP0 UIMAD UR7, UR8, UR12, UR7 ;  /* 0x0000000c080782a4 */ /* 0x000fe4000f8e0207 */
[----:B------:R-:W-:Y:S02]  /*2900*/  @!UP0 UIMAD UR4, UR39, UR6, UR5 ;  /* 0x00000006270482a4 */ /* 0x000fe4000f8e0205 */
[----:B------:R-:W-:Y:S02]  /*2910*/  UIMAD UR6, UR13, UR9, UR55 ;  /* 0x000000090d0672a4 */ /* 0x000fe4000f8e0237 */
[----:B------:R-:W-:Y:S01]  /*2920*/  UIMAD UR54, UR4, UR18, UR10 ;  /* 0x00000012043672a4 */ /* 0x000fe2000f8e020a */
[----:B------:R-:W-:-:S02]  /*2930*/  @!UP0 UMOV UR5, UR7 ;  /* 0x0000000700058c82 */ /* 0x000fc40008000000 */
[----:B------:R-:W-:-:S12]  /*2940*/  UIMAD UR55, UR5, UR13, UR6 ;  /* 0x0000000d053772a4 */ /* 0x000fd8000f8e0206 */
.L_x_30:
        /* <DEDUP_REMOVED lines=20> */
.L_x_31:
[----:B------:R-:W-:Y:S02]  /*2a90*/  R2UR UR5, R57 ;  /* 0x00000000390572ca */ /* 0x000fe400000e0000 */
[----:B------:R-:W-:Y:S02]  /*2aa0*/  R2UR UR4, R56 ;  /* 0x00000000380472ca */ /* 0x000fe400000e0000 */
[----:B------:R-:W-:Y:S02]  /*2ab0*/  PLOP3.LUT P1, PT, PT, PT, PT, 0x80, 0x8 ;  /* 0x000000000008781c */ /* 0x000fe40003f2f070 */
[----:B------:R-:W-:-:S07]  /*2ac0*/  LOP3.LUT R2, R2, 0x1, RZ, 0x3c, !PT ;  /* 0x0000000102027812 */ /* 0x000fce00078e3cff */
[----:B------:R-:W-:Y:S02]  /*2ad0*/  UIADD3 UR28, UPT, UPT, UR55, UR5, URZ ;  /* 0x00000005371c7290 */ /* 0x000fe4000fffe0ff */
[----:B------:R-:W-:Y:S01]  /*2ae0*/  UIADD3 UR23, UPT, UPT, UR54, UR4, URZ ;  /* 0x0000000436177290 */ /* 0x000fe2000fffe0ff */
[----:B------:R-:W-:Y:S11]  /*2af0*/  BRA.U UP1, `(.L_x_32) ;  /* 0xffffffe9016c7547 */ /* 0x000ff6000b83ffff */
[----:B------:R-:W-:Y:S01]  /*2b00*/  UIADD3 UR38, UPT, UPT, UR38, 0x30, URZ ;  /* 0x0000003026267890 */ /* 0x000fe2000fffe0ff */
[----:B------:R-:W-:-:S03]  /*2b10*/  MOV R3, UR36 ;  /* 0x0000002400037c02 */ /* 0x000fc60008000f00 */
[----:B------:R-:W-:Y:S01]  /*2b20*/  ULEA UR4, UR37, UR38, 0x3 ;  /* 0x0000002625047291 */ /* 0x000fe2000f8e18ff */
[----:B------:R-:W-:-:S08]  /*2b30*/  SHF.L.U32 R3, R3, 0x1f, RZ ;  /* 0x0000001f03037819 */ /* 0x000fd000000006ff */
[----:B------:R-:W1:Y:S02]  /*2b40*/  SYNCS.PHASECHK.TRANS64.TRYWAIT P0, [UR4], R3 ;  /* 0x00000003ff0075a7 */ /* 0x000e640008001104 */
[----:B-1----:R-:W-:Y:S05]  /*2b50*/  @!P0 BRA `(.L_x_33) ;  /* 0x00000058006c8947 */ /* 0x002fea0003800000 */
.L_x_114:
[----:B------:R-:W-:-:S04]  /*2b60*/  UIADD3 UR4, UPT, UPT, UR37, 0x1, URZ ;  /* 0x0000000125047890 */ /* 0x000fc8000fffe0ff */
[----:B------:R-:W-:-:S04]  /*2b70*/  UISETP.NE.AND UP0, UPT, UR4, 0x6, UPT ;  /* 0x000000060400788c */ /* 0x000fc8000bf05270 */
[----:B------:R-:W-:Y:S02]  /*2b80*/  USEL UR5, URZ, 0x1, UP0 ;  /* 0x00000001ff057887 */ /* 0x000fe40008000000 */
[----:B------:R-:W-:Y:S02]  /*2b90*/  USEL UR4, UR4, URZ, UP0 ;  /* 0x000000ff04047287 */ /* 0x000fe40008000000 */
[----:B------:R-:W-:Y:S02]  /*2ba0*/  ULOP3.LUT UR6, UR36, UR5, URZ, 0x3c, !UPT ;  /* 0x0000000524067292 */ /* 0x000fe4000f8e3cff */
[----:B------:R-:W-:-:S04]  /*2bb0*/  ULEA UR5, UR4, UR38, 0x3 ;  /* 0x0000002604057291 */ /* 0x000fc8000f8e18ff */
[----:B-1----:R-:W-:-:S04]  /*2bc0*/  MOV R3, UR6 ;  /* 0x0000000600037c02 */ /* 0x002fc80008000f00 */
[----:B------:R-:W-:-:S04]  /*2bd0*/  SHF.L.U32 R3, R3, 0x1f, RZ ;  /* 0x0000001f03037819 */ /* 0x000fc800000006ff */
[----:B------:R-:W1:Y:S02]  /*2be0*/  SYNCS.PHASECHK.TRANS64.TRYWAIT P0, [UR5], R3 ;  /* 0x00000003ff0075a7 */ /* 0x000e640008001105 */
[----:B-1----:R-:W-:Y:S05]  /*2bf0*/  @!P0 BRA `(.L_x_34) ;  /* 0x00000058005c8947 */ /* 0x002fea0003800000 */
.L_x_116:
        /* <DEDUP_REMOVED lines=10> */
.L_x_118:
        /* <DEDUP_REMOVED lines=10> */
.L_x_120:
        /* <DEDUP_REMOVED lines=10> */
.L_x_122:
[----:B------:R-:W-:-:S04]  /*2de0*/  UIADD3 UR4, UPT, UPT, UR4, 0x1, URZ ;  /* 0x0000000104047890 */ /* 0x000fc8000fffe0ff */
[----:B------:R-:W-:-:S04]  /*2df0*/  UISETP.NE.AND UP0, UPT, UR4, 0x6, UPT ;  /* 0x000000060400788c */ /* 0x000fc8000bf05270 */
[----:B------:R-:W-:Y:S02]  /*2e00*/  USEL UR5, URZ, 0x1, UP0 ;  /* 0x00000001ff057887 */ /* 0x000fe40008000000 */
[----:B------:R-:W-:Y:S02]  /*2e10*/  USEL UR4, UR4, URZ, UP0 ;  /* 0x000000ff04047287 */ /* 0x000fe40008000000 */
[----:B------:R-:W-:Y:S02]  /*2e20*/  ULOP3.LUT UR5, UR6, UR5, URZ, 0x3c, !UPT ;  /* 0x0000000506057292 */ /* 0x000fe4000f8e3cff */
[----:B------:R-:W-:-:S04]  /*2e30*/  ULEA UR4, UR4, UR38, 0x3 ;  /* 0x0000002604047291 */ /* 0x000fc8000f8e18ff */
[----:B------:R-:W-:Y:S02]  /*2e40*/  IMAD.U32 R2, RZ, RZ, UR5 ;  /* 0x00000005ff027e24 */ /* 0x000fe4000f8e00ff */
[----:B-1----:R-:W-:-:S03]  /*2e50*/  MOV R0, UR4 ;  /* 0x0000000400007c02 */ /* 0x002fc60008000f00 */
[----:B------:R-:W-:-:S07]  /*2e60*/  SHF.L.U32 R3, R2, 0x1f, RZ ;  /* 0x0000001f02037819 */ /* 0x000fce00000006ff */
.L_x_38:
[----:B-1----:R1:W2:Y:S02]  /*2e70*/  SYNCS.PHASECHK.TRANS64.TRYWAIT P0, [R0+URZ], R3 ;  /* 0x00000003000075a7 */ /* 0x0022a400080011ff */
[----:B--2---:R-:W-:Y:S05]  /*2e80*/  @!P0 NANOSLEEP.SYNCS 0x989680 ;  /* 0x009896800000895d */ /* 0x004fea0003900000 */
[----:B------:R-:W2:Y:S02]  /*2e90*/  @!P0 SYNCS.PHASECHK.TRANS64 P0, [R0+URZ], R3 ;  /* 0x00000003000085a7 */ /* 0x000ea400080010ff */
[----:B--2---:R-:W-:Y:S05]  /*2ea0*/  @P0 EXIT ;  /* 0x000000000000094d */ /* 0x004fea0003800000 */
[----:B------:R-:W-:Y:S05]  /*2eb0*/  BRA `(.L_x_38) ;  /* 0xfffffffc00ec7947 */ /* 0x000fea000383ffff */
.L_x_16:
[----:B------:R-:W2:Y:S02]  /*2ec0*/  S2UR UR4, SR_CgaCtaId ;  /* 0x00000000000479c3 */ /* 0x000ea40000008800 */
[----:B--2---:R-:W-:-:S04]  /*2ed0*/  UISETP.NE.AND UP0, UPT, UR4, URZ, UPT ;  /* 0x000000ff0400728c */ /* 0x004fc8000bf05270 */
[----:B------:R-:W-:-:S09]  /*2ee0*/  UISETP.NE.OR UP0, UPT, UR15, 0x1, UP0 ;  /* 0x000000010f00788c */ /* 0x000fd20008705670 */
[----:B------:R-:W-:Y:S05]  /*2ef0*/  BRA.U UP0, `(.L_x_39) ;  /* 0x0000000100b47547 */ /* 0x000fea000b800000 */
[----:B------:R-:W2:Y:S01]  /*2f00*/  S2UR UR5, SR_CgaCtaId ;  /* 0x00000000000579c3 */ /* 0x000ea20000008800 */
[----:B------:R-:W-:Y:S01]  /*2f10*/  UMOV UR4, 0x400 ;  /* 0x0000040000047882 */ /* 0x000fe20000000000 */
[----:B------:R-:W-:Y:S01]  /*2f20*/  HFMA2 R3, -RZ, RZ, 0, 5.9604644775390625e-08 ;  /* 0x00000001ff037431 */ /* 0x000fe200000001ff */
[----:B------:R-:W-:Y:S01]  /*2f30*/  ISETP.NE.AND P0, PT, R0, RZ, PT ;  /* 0x000000ff0000720c */ /* 0x000fe20003f05270 */
[----:B------:R-:W-:Y:S01]  /*2f40*/  IMAD.MOV.U32 R8, RZ, RZ, RZ ;  /* 0x000000ffff087224 */ /* 0x000fe200078e00ff */
[----:B--2---:R-:W-:-:S04]  /*2f50*/  ULEA UR4, UR5, UR4, 0x18 ;  /* 0x0000000405047291 */ /* 0x004fc8000f8ec0ff */
[----:B------:R-:W-:Y:S02]  /*2f60*/  UIADD3 UR5, UPT, UPT, UR4, 0xa8, URZ ;  /* 0x000000a804057890 */ /* 0x000fe4000fffe0ff */
[----:B------:R-:W-:Y:S02]  /*2f70*/  UIADD3 UR8, UPT, UPT, UR4, 0xa0, URZ ;  /* 0x000000a004087890 */ /* 0x000fe4000fffe0ff */
[----:B------:R-:W-:-:S12]  /*2f80*/  UPRMT UR5, URZ, 0x654, UR5 ;  /* 0x00000654ff057896 */ /* 0x000fd80008000005 */
.L_x_42:
[----:B------:R-:W-:Y:S01]  /*2f90*/  SHF.L.U32 R7, R3, 0x1f, RZ ;  /* 0x0000001f03077819 */ /* 0x000fe200000006ff */
[----:B------:R-:W-:Y:S02]  /*2fa0*/  IMAD.U32 R9, RZ, RZ, UR8 ;  /* 0x00000008ff097e24 */ /* 0x000fe4000f8e00ff */
[----:B------:R-:W-:Y:S01]  /*2fb0*/  @!P0 IMAD.MOV.U32 R5, RZ, RZ, 0x10 ;  /* 0x00000010ff058424 */ /* 0x000fe200078e00ff */
[----:B------:R-:W2:Y:S02]  /*2fc0*/  SYNCS.PHASECHK.TRANS64.TRYWAIT P1, [UR4+0xa8], R7 ;  /* 0x0000a807ff0075a7 */ /* 0x000ea40008021104 */
[----:B------:R-:W-:-:S04]  /*2fd0*/  PRMT R9, R0, 0x654, R9 ;  /* 0x0000065400097816 */ /* 0x000fc80000000009 */
[----:B------:R-:W-:Y:S01]  /*2fe0*/  SEL R2, R9, R2, !P0 ;  /* 0x0000000209027207 */ /* 0x000fe20004000000 */
[----:B--2---:R-:W-:Y:S06]  /*2ff0*/  @!P1 BRA `(.L_x_40) ;  /* 0x0000005400bc9947 */ /* 0x004fec0003800000 */
.L_x_124:
[----:B------:R-:W-:Y:S01]  /*3000*/  UIADD3 UR6, UPT, UPT, UR4, 0xe0, URZ ;  /* 0x000000e004067890 */ /* 0x000fe2000fffe0ff */
[----:B------:R3:W-:Y:S01]  /*3010*/  @!P0 SYNCS.ARRIVE.TRANS64.RED RZ, [R2+URZ], R5 ;  /* 0x0000000502ff89a7 */ /* 0x0007e200080004ff */
[----:B------:R-:W-:Y:S01]  /*3020*/  UIADD3 UR7, UPT, UPT, UR4, 0xa0, URZ ;  /* 0x000000a004077890 */ /* 0x000fe2000fffe0ff */
[----:B------:R-:W-:-:S08]  /*3030*/  LOP3.LUT R3, R3, 0x1, RZ, 0x3c, !PT ;  /* 0x0000000103037812 */ /* 0x000fd000078e3cff */
[----:B------:R-:W-:Y:S06]  /*3040*/  UGETNEXTWORKID.BROADCAST [UR6], [UR7] ;  /* 0x00000000060073ca */ /* 0x000fec0008000100 */
[----:B---3--:R-:W-:-:S04]  /*3050*/  SHF.L.U32 R5, R8, 0x1f, RZ ;  /* 0x0000001f08057819 */ /* 0x008fc800000006ff */
[----:B------:R-:W3:Y:S02]  /*3060*/  SYNCS.PHASECHK.TRANS64.TRYWAIT P1, [UR4+0xa0], R5 ;  /* 0x0000a005ff0075a7 */ /* 0x000ee40008021104 */
[----:B---3--:R-:W-:Y:S05]  /*3070*/  @!P1 BRA `(.L_x_41) ;  /* 0x0000005400b49947 */ /* 0x008fea0003800000 */
.L_x_126:
[----:B--2---:R-:W2:Y:S01]  /*3080*/  LDS.128 R4, [UR4+0xe0] ;  /* 0x0000e004ff047984 */ /* 0x004ea20008000c00 */
[----:B------:R-:W-:Y:S01]  /*3090*/  LOP3.LUT R8, R8, 0x1, RZ, 0x3c, !PT ;  /* 0x0000000108087812 */ /* 0x000fe200078e3cff */
[----:B------:R-:W-:Y:S01]  /*30a0*/  @!PT LDS RZ, [RZ] ;  /* 0x00000000fffff984 */ /* 0x000fe20000000800 */
[----:B------:R-:W-:Y:S01]  /*30b0*/  @!PT LDS RZ, [RZ] ;  /* 0x00000000fffff984 */ /* 0x000fe20000000800 */
[----:B------:R-:W-:Y:S01]  /*30c0*/  @!PT LDS RZ, [RZ] ;  /* 0x00000000fffff984 */ /* 0x000fe20000000800 */
[----:B------:R-:W-:Y:S01]  /*30d0*/  @!PT LDS RZ, [RZ] ;  /* 0x00000000fffff984 */ /* 0x000fe20000000800 */
[----:B------:R3:W-:Y:S06]  /*30e0*/  MEMBAR.ALL.CTA ;  /* 0x0000000000007992 */ /* 0x0007ec0000008000 */
[----:B---3--:R-:W3:Y:S02]  /*30f0*/  FENCE.VIEW.ASYNC.S ;  /* 0x00000000000073c6 */ /* 0x008ee40000000000 */
[----:B---3--:R-:W-:Y:S01]  /*3100*/  SYNCS.ARRIVE.TRANS64.RED.A1T0 RZ, [UR5], RZ ;  /* 0x000000ffffff79a7 */ /* 0x008fe20008100405 */
[----:B--2---:R-:W-:-:S13]  /*3110*/  LOP3.LUT P1, RZ, R6, 0x1, RZ, 0xc0, !PT ;  /* 0x0000000106ff7812 */ /* 0x004fda000782c0ff */
[----:B------:R-:W-:Y:S05]  /*3120*/  @P1 BRA `(.L_x_42) ;  /* 0xfffffffc00981947 */ /* 0x000fea000383ffff */
[----:B------:R-:W-:-:S04]  /*3130*/  SHF.L.U32 R0, R3, 0x1f, RZ ;  /* 0x0000001f03007819 */ /* 0x000fc800000006ff */
[----:B------:R-:W2:Y:S02]  /*3140*/  SYNCS.PHASECHK.TRANS64 P0, [UR4+0xa8], R0 ;  /* 0x0000a800ff0075a7 */ /* 0x000ea40008001004 */
[----:B-12---:R-:W-:Y:S05]  /*3150*/  @P0 EXIT ;  /* 0x000000000000094d */ /* 0x006fea0003800000 */
[----:B------:R-:W-:-:S07]  /*3160*/  MOV R0, UR4 ;  /* 0x0000000400007c02 */ /* 0x000fce0008000f00 */
.L_x_43:
[----:B-1----:R-:W-:-:S04]  /*3170*/  SHF.L.U32 R5, R3, 0x1f, RZ ;  /* 0x0000001f03057819 */ /* 0x002fc800000006ff */
[----:B------:R1:W2:Y:S03]  /*3180*/  SYNCS.PHASECHK.TRANS64.TRYWAIT P0, [R0+URZ+0xa8], R5 ;  /* 0x0000a805000075a7 */ /* 0x0002a600080011ff */
[----:B--2---:R-:W-:Y:S05]  /*3190*/  @!P0 NANOSLEEP.SYNCS 0x989680 ;  /* 0x009896800000895d */ /* 0x004fea0003900000 */
[----:B------:R-:W2:Y:S02]  /*31a0*/  @!P0 SYNCS.PHASECHK.TRANS64 P0, [R0+URZ+0xa8], R5 ;  /* 0x0000a805000085a7 */ /* 0x000ea400080010ff */
[----:B--2---:R-:W-:Y:S05]  /*31b0*/  @P0 EXIT ;  /* 0x000000000000094d */ /* 0x004fea0003800000 */
[----:B------:R-:W-:Y:S05]  /*31c0*/  BRA `(.L_x_43) ;  /* 0xfffffffc00e87947 */ /* 0x000fea000383ffff */
.L_x_39:
[----:B------:R-:W-:-:S09]  /*31d0*/  UISETP.NE.AND UP0, UPT, UR15, URZ, UPT ;  /* 0x000000ff0f00728c */ /* 0x000fd2000bf05270 */
[----:B------:R-:W-:Y:S05]  /*31e0*/  BRA.U UP0, `(.L_x_44) ;  /* 0x0000001100007547 */ /* 0x000fea000b800000 */
[----:B------:R-:W2:Y:S01]  /*31f0*/  S2UR UR7, SR_CgaCtaId ;  /* 0x00000000000779c3 */ /* 0x000ea20000008800 */
[----:B------:R-:W-:Y:S01]  /*3200*/  UMOV UR4, 0x40 ;  /* 0x0000004000047882 */ /* 0x000fe20000000000 */
[----:B------:R-:W-:Y:S01]  /*3210*/  NOP ;  /* 0x0000000000007918 */ /* 0x000fe20000000000 */
[----:B------:R-:W-:Y:S01]  /*3220*/  UMOV UR6, 0x400 ;  /* 0x0000040000067882 */ /* 0x000fe20000000000 */
[----:B--2---:R-:W-:Y:S02]  /*3230*/  ULEA UR5, UR7, UR4, 0x18 ;  /* 0x0000000407057291 */ /* 0x004fe4000f8ec0ff */
[----:B------:R-:W-:-:S07]  /*3240*/  ULEA UR6, UR7, UR6, 0x18 ;  /* 0x0000000607067291 */ /* 0x000fce000f8ec0ff */
[----:B------:R-:W2:Y:S02]  /*3250*/  LDS.U8 R0, [UR5+0x1c] ;  /* 0x00001c05ff007984 */ /* 0x000ea40008000000 */
[----:B--2---:R-:W-:-:S13]  /*3260*/  ISETP.NE.AND P0, PT, R0, RZ, PT ;  /* 0x000000ff0000720c */ /* 0x004fda0003f05270 */
[----:B------:R-:W-:Y:S05]  /*3270*/  @P0 BRA `(.L_x_45) ;  /* 0x0000000000580947 */ /* 0x000fea0003800000 */
[----:B------:R-:W-:-:S13]  /*3280*/  ELECT P0, URZ, PT ;  /* 0x0000000000ff782f */ /* 0x000fda0003800000 */
[----:B------:R-:W-:Y:S05]  /*3290*/  @!P0 BRA `(.L_x_46) ;  /* 0x0000000000608947 */ /* 0x000fea0003800000 */
[----:B------:R-:W-:Y:S01]  /*32a0*/  UMOV UR4, 0x10 ;  /* 0x0000001000047882 */ /* 0x000fe20000000000 */
[----:B------:R-:W-:Y:S01]  /*32b0*/  HFMA2 R0, -RZ, RZ, 0, 5.9604644775390625e-08 ;  /* 0x00000001ff007431 */ /* 0x000fe200000001ff */
[----:B------:R-:W-:-:S03]  /*32c0*/  MOV R2, 0xffff ;  /* 0x0000ffff00027802 */ /* 0x000fc60000000f00 */
[----:B------:R-:W-:Y:S04]  /*32d0*/  DEPBAR.LE SB2, 0x36 ;  /* 0x0000ad800000791a */ /* 0x000fe80000000000 */
[----:B------:R-:W2:Y:S02]  /*32e0*/  UTCATOMSWS.FIND_AND_SET.ALIGN UP0, UR4, UR4 ;  /* 0x00000004000475e3 */ /* 0x000ea40008000800 */
[----:B--2---:R-:W-:Y:S01]  /*32f0*/  MOV R3, UR4 ;  /* 0x0000000400037c02 */ /* 0x004fe20008000f00 */
[----:B------:R-:W-:Y:S06]  /*3300*/  BRA.U UP0, `(.L_x_47) ;  /* 0x0000000100187547 */ /* 0x000fec000b800000 */
.L_x_48:
[----:B------:R-:W-:Y:S05]  /*3310*/  NANOSLEEP 0x64 ;  /* 0x000000640000795d */ /* 0x000fea0003800000 */
[----:B------:R-:W-:-:S05]  /*3320*/  UMOV UR4, 0x10 ;  /* 0x0000001000047882 */ /* 0x000fca0000000000 */
[----:B------:R-:W-:Y:S04]  /*3330*/  DEPBAR.LE SB2, 0x36 ;  /* 0x0000ad800000791a */ /* 0x000fe80000000000 */
[----:B------:R-:W2:Y:S02]  /*3340*/  UTCATOMSWS.FIND_AND_SET.ALIGN UP0, UR4, UR4 ;  /* 0x00000004000475e3 */ /* 0x000ea40008000800 */
[----:B--2---:R-:W-:Y:S01]  /*3350*/  MOV R3, UR4 ;  /* 0x0000000400037c02 */ /* 0x004fe20008000f00 */
[----:B------:R-:W-:Y:S05]  /*3360*/  BRA.U !UP0, `(.L_x_48) ;  /* 0xfffffffd08e87547 */ /* 0x000fea000b83ffff */
.L_x_47:
[-C--:B------:R-:W-:Y:S02]  /*3370*/  SHF.L.U32 R2, R2, R3.reuse, RZ ;  /* 0x0000000302027219 */ /* 0x080fe400000006ff */
[----:B------:R-:W-:Y:S01]  /*3380*/  SHF.L.U32 R0, R0, R3, RZ ;  /* 0x0000000300007219 */ /* 0x000fe200000006ff */
[----:B------:R-:W-:Y:S02]  /*3390*/  IMAD.SHL.U32 R3, R3, 0x20, RZ ;  /* 0x0000002003037824 */ /* 0x000fe400078e00ff */
[----:B------:R2:W-:Y:S04]  /*33a0*/  ATOMS.OR RZ, [UR5+0x14], R2 ;  /* 0x00001402ffff798c */ /* 0x0005e8000b000005 */
[----:B------:R2:W-:Y:S04]  /*33b0*/  ATOMS.OR RZ, [UR5+0x18], R0 ;  /* 0x00001800ffff798c */ /* 0x0005e8000b000005 */
[----:B------:R2:W-:Y:S01]  /*33c0*/  STS [UR6+0xf0], R3 ;  /* 0x0000f003ff007988 */ /* 0x0005e20008000806 */
[----:B------:R-:W-:Y:S05]  /*33d0*/  BRA `(.L_x_46) ;  /* 0x0000000000107947 */ /* 0x000fea0003800000 */
.L_x_45:
[----:B------:R-:W-:Y:S02]  /*33e0*/  MOV R0, 0xffffffff ;  /* 0xffffffff00007802 */ /* 0x000fe40000000f00 */
[----:B------:R-:W-:-:S03]  /*33f0*/  MOV R2, 0x3420 ;  /* 0x0000342000027802 */ /* 0x000fc60000000f00 */
[----:B------:R2:W-:Y:S04]  /*3400*/  STS [UR6+0xf0], R0 ;  /* 0x0000f000ff007988 */ /* 0x0005e80008000806 */
[----:B-12--5:R-:W-:Y:S05]  /*3410*/  CALL.REL.NOINC `($__internal_1_$__cuda_sm10x_tcgen05_guardrail_trap_phase_invalid_during_alloc) ;  /* 0x0000005800487944 */ /* 0x026fea0003c00000 */
.L_x_46:
[----:B------:R-:W-:Y:S05]  /*3420*/  WARPSYNC.ALL ;  /* 0x0000000000007948 */ /* 0x000fea0003800000 */
[----:B------:R-:W3:Y:S01]  /*3430*/  S2UR UR4, SR_CgaCtaId ;  /* 0x00000000000479c3 */ /* 0x000ee20000008800 */
[----:B------:R-:W-:Y:S01]  /*3440*/  UMOV UR24, 0x400 ;  /* 0x0000040000187882 */ /* 0x000fe20000000000 */
[----:B------:R-:W-:-:S06]  /*3450*/  NOP ;  /* 0x0000000000007918 */ /* 0x000fcc0000000000 */
[----:B------:R-:W-:Y:S06]  /*3460*/  BAR.ARV 0x6, 0xa0 ;  /* 0x0182800000007b1d */ /* 0x000fec0000002000 */
[----:B------:R-:W4:Y:S01]  /*3470*/  LDCU UR6, c[0x0][0x390] ;  /* 0x00007200ff0677ac */ /* 0x000f220008000800 */
[----:B------:R-:W-:Y:S01]  /*3480*/  IMAD.MOV.U32 R8, RZ, RZ, 0x1 ;  /* 0x00000001ff087424 */ /* 0x000fe200078e00ff */
[----:B------:R-:W2:Y:S01]  /*3490*/  LDCU UR7, c[0x0][0x390] ;  /* 0x00007200ff0777ac */ /* 0x000ea20008000800 */
[----:B------:R-:W-:Y:S01]  /*34a0*/  UMOV UR27, URZ ;  /* 0x000000ff001b7c82 */ /* 0x000fe20008000000 */
[----:B------:R-:W-:Y:S01]  /*34b0*/  UMOV UR23, URZ ;  /* 0x000000ff00177c82 */ /* 0x000fe20008000000 */
[----:B---3--:R-:W-:Y:S01]  /*34c0*/  ULEA UR24, UR4, UR24, 0x18 ;  /* 0x0000001804187291 */ /* 0x008fe2000f8ec0ff */
[----:B------:R-:W-:Y:S01]  /*34d0*/  UMOV UR44, 0x0 ;  /* 0x00000000002c7882 */ /* 0x000fe20000000000 */
[----:B------:R-:W-:-:S02]  /*34e0*/  UMOV UR45, 0x4118910 ;  /* 0x04118910002d7882 */ /* 0x000fc40000000000 */
[----:B------:R-:W-:Y:S02]  /*34f0*/  UIADD3 UR4, UPT, UPT, UR24, 0x6800, URZ ;  /* 0x0000680018047890 */ /* 0x000fe4000fffe0ff */
[----:B------:R-:W-:Y:S02]  /*3500*/  UIADD3 UR5, UPT, UPT, UR24, 0x1e800, URZ ;  /* 0x0001e80018057890 */ /* 0x000fe4000fffe0ff */
[----:B----4-:R-:W-:Y:S01]  /*3510*/  UIADD3 UR6, UPT, UPT, UR6, 0x3f, URZ ;  /* 0x0000003f06067890 */ /* 0x010fe2000fffe0ff */
[----:B------:R-:W3:Y:S01]  /*3520*/  LDS R9, [UR24+0xf0] ;  /* 0x0000f018ff097984 */ /* 0x000ee20008000800 */
[----:B------:R-:W-:Y:S02]  /*3530*/  USHF.R.U32.HI UR25, URZ, 0x4, UR4 ;  /* 0x00000004ff197899 */ /* 0x000fe40008011604 */
[----:B------:R-:W-:Y:S02]  /*3540*/  USHF.R.S32.HI UR29, URZ, 0x1f, UR6 ;  /* 0x0000001fff1d7899 */ /* 0x000fe40008011406 */
[----:B------:R-:W-:-:S02]  /*3550*/  USHF.R.U32.HI UR4, URZ, 0x4, UR5 ;  /* 0x00000004ff047899 */ /* 0x000fc40008011605 */
[----:B------:R-:W-:Y:S02]  /*3560*/  ULEA.HI UR29, UR29, UR6, URZ, 0x6 ;  /* 0x000000061d1d7291 */ /* 0x000fe4000f8f30ff */
[----:B------:R-:W-:Y:S02]  /*3570*/  UIADD3 UR46, UPT, UPT, UR24, 0xa8, URZ ;  /* 0x000000a8182e7890 */ /* 0x000fe4000fffe0ff */
[----:B------:R-:W-:Y:S02]  /*3580*/  USHF.R.S32.HI UR29, URZ, 0x6, UR29 ;  /* 0x00000006ff1d7899 */ /* 0x000fe4000801141d */
[----:B------:R-:W-:Y:S02]  /*3590*/  ULOP3.LUT UR25, UR25, 0x3fff, URZ, 0xc0, !UPT ;  /* 0x00003fff19197892 */ /* 0x000fe4000f8ec0ff */
[----:B------:R-:W-:Y:S02]  /*35a0*/  UISETP.LT.AND UP0, UPT, UR29, 0x1, UPT ;  /* 0x000000011d00788c */ /* 0x000fe4000bf01270 */
[----:B------:R-:W-:-:S02]  /*35b0*/  ULOP3.LUT UR4, UR4, 0x3fff, URZ, 0xc0, !UPT ;  /* 0x00003fff04047892 */ /* 0x000fc4000f8ec0ff */
[----:B------:R-:W-:Y:S01]  /*35c0*/  USEL UR47, UR29, 0x1, !UP0 ;  /* 0x000000011d2f7887 */ /* 0x000fe2000c000000 */
[----:B------:R-:W-:Y:S01]  /*35d0*/  UMOV UR42, 0x0 ;  /* 0x00000000002a7882 */ /* 0x000fe20000000000 */
[----:B------:R-:W-:Y:S01]  /*35e0*/  UMOV UR43, 0x4118910 ;  /* 0x04118910002b7882 */ /* 0x000fe20000000000 */
[----:B------:R-:W-:Y:S01]  /*35f0*/  UMOV UR40, 0x0 ;  /* 0x0000000000287882 */ /* 0x000fe20000000000 */
[----:B------:R-:W-:Y:S01]  /*3600*/  UMOV UR41, 0x4118910 ;  /* 0x0411891000297882 */ /* 0x000fe20000000000 */
[----:B------:R-:W-:Y:S01]  /*3610*/  UMOV UR38, 0x0 ;  /* 0x0000000000267882 */ /* 0x000fe20000000000 */
[----:B-1----:R-:W-:Y:S01]  /*3620*/  UMOV UR39, 0x4118910 ;  /* 0x0411891000277882 */ /* 0x002fe20000000000 */
[----:B------:R-:W-:Y:S01]  /*3630*/  UMOV UR36, 0x0 ;  /* 0x0000000000247882 */ /* 0x000fe20000000000 */
[----:B------:R-:W-:Y:S01]  /*3640*/  UMOV UR37, 0x4118910 ;  /* 0x0411891000257882 */ /* 0x000fe20000000000 */
[----:B------:R-:W-:Y:S02]  /*3650*/  UPRMT UR46, URZ, 0x654, UR46 ;  /* 0x00000654ff2e7896 */ /* 0x000fe4000800002e */
[----:B------:R-:W-:-:S02]  /*3660*/  ULOP3.LUT UR25, UR25, 0x2000000, URZ, 0xfc, !UPT ;  /* 0x0200000019197892 */ /* 0x000fc4000f8efcff */
[----:B------:R-:W-:Y:S02]  /*3670*/  ULOP3.LUT UR26, UR4, 0x2000000, URZ, 0xfc, !UPT ;  /* 0x02000000041a7892 */ /* 0x000fe4000f8efcff */
[----:B------:R-:W-:Y:S02]  /*3680*/  UIADD3 UR47, UPT, UPT, -UR47, URZ, URZ ;  /* 0x000000ff2f2f7290 */ /* 0x000fe4000fffe1ff */
[----:B--2---:R-:W-:Y:S01]  /*3690*/  UISETP.GE.AND UP4, UPT, UR7, 0x1, UPT ;  /* 0x000000010700788c */ /* 0x004fe2000bf86270 */
[----:B------:R-:W-:Y:S01]  /*36a0*/  UMOV UR34, 0x0 ;  /* 0x0000000000227882 */ /* 0x000fe20000000000 */
[C---:B---3--:R-:W-:Y:S01]  /*36b0*/  VIADD R3, R9.reuse, 0x40 ;  /* 0x0000004009037836 */ /* 0x048fe20000000000 */
[----:B------:R-:W-:Y:S01]  /*36c0*/  LOP3.LUT R2, R9, 0xffff, RZ, 0xc0, !PT ;  /* 0x0000ffff09027812 */ /* 0x000fe200078ec0ff */
[----:B------:R-:W-:Y:S01]  /*36d0*/  UMOV UR35, 0x4118910 ;  /* 0x0411891000237882 */ /* 0x000fe20000000000 */
[----:B------:R-:W-:Y:S01]  /*36e0*/  UMOV UR32, 0x0 ;  /* 0x0000000000207882 */ /* 0x000fe20000000000 */
[----:B------:R-:W-:Y:S01]  /*36f0*/  UMOV UR33, 0x4118910 ;  /* 0x0411891000217882 */ /* 0x000fe20000000000 */
[----:B------:R-:W-:Y:S01]  /*3700*/  LOP3.LUT R3, R3, 0xffff, RZ, 0xc0, !PT ;  /* 0x0000ffff03037812 */ /* 0x000fe200078ec0ff */
[----:B------:R-:W-:Y:S01]  /*3710*/  UMOV UR30, 0x0 ;  /* 0x00000000001e7882 */ /* 0x000fe20000000000 */
[----:B------:R-:W-:-:S03]  /*3720*/  UMOV UR31, 0x4118910 ;  /* 0x04118910001f7882 */ /* 0x000fc60000000000 */
[----:B------:R1:W-:Y:S02]  /*3730*/  STL.64 [R1], R2 ;  /* 0x0000000201007387 */ /* 0x0003e40000100a00 */
[----:B-1----:R-:W-:-:S07]  /*3740*/  CS2R R2, SRZ ;  /* 0x0000000000027805 */ /* 0x002fce000001ff00 */
.L_x_55:
[----:B-1----:R-:W-:-:S04]  /*3750*/  SHF.L.U32 R5, R3, 0x1f, RZ ;  /* 0x0000001f03057819 */ /* 0x002fc800000006ff */
[----:B------:R-:W1:Y:S02]  /*3760*/  SYNCS.PHASECHK.TRANS64.TRYWAIT P0, [UR24+0xa0], R5 ;  /* 0x0000a005ff0075a7 */ /* 0x000e640008001118 */
[----:B-12---:R-:W-:Y:S05]  /*3770*/  @!P0 BRA `(.L_x_49) ;  /* 0x00000050000c8947 */ /* 0x006fea0003800000 */
.L_x_128:
[----:B-1----:R-:W1:Y:S01]  /*3780*/  LDS.128 R4, [UR24+0xe0] ;  /* 0x0000e018ff047984 */ /* 0x002e620008000c00 */
[----:B------:R-:W-:Y:S01]  /*3790*/  ULEA UR28, UR27, UR24, 0x3 ;  /* 0x000000181b1c7291 */ /* 0x000fe2000f8e18ff */
[----:B------:R-:W-:Y:S01]  /*37a0*/  SHF.L.U32 R0, R8, 0x1f, RZ ;  /* 0x0000001f08007819 */ /* 0x000fe200000006ff */
[----:B------:R-:W-:Y:S01]  /*37b0*/  @!PT LDS RZ, [RZ] ;  /* 0x00000000fffff984 */ /* 0x000fe20000000800 */
[----:B------:R-:W-:Y:S01]  /*37c0*/  @!PT LDS RZ, [RZ] ;  /* 0x00000000fffff984 */ /* 0x000fe20000000800 */
[----:B------:R-:W-:Y:S01]  /*37d0*/  @!PT LDS RZ, [RZ] ;  /* 0x00000000fffff984 */ /* 0x000fe20000000800 */
[----:B------:R-:W-:Y:S01]  /*37e0*/  @!PT LDS RZ, [RZ] ;  /* 0x00000000fffff984 */ /* 0x000fe20000000800 */
[----:B------:R2:W-:Y:S06]  /*37f0*/  MEMBAR.ALL.CTA ;  /* 0x0000000000007992 */ /* 0x0005ec0000008000 */
[----:B--2---:R-:W2:Y:S02]  /*3800*/  FENCE.VIEW.ASYNC.S ;  /* 0x00000000000073c6 */ /* 0x004ea40000000000 */
[----:B--2---:R-:W-:Y:S01]  /*3810*/  SYNCS.ARRIVE.TRANS64.RED.A1T0 RZ, [UR46], RZ ;  /* 0x000000ffffff79a7 */ /* 0x004fe2000810042e */
[----:B------:R-:W2:Y:S01]  /*3820*/  SYNCS.PHASECHK.TRANS64.TRYWAIT P0, [UR28+0xc0], R0 ;  /* 0x0000c000ff0075a7 */ /* 0x000ea2000800111c */
[----:B-1----:R-:W-:Y:S01]  /*3830*/  LOP3.LUT P3, RZ, R6, 0x1, RZ, 0xc0, !PT ;  /* 0x0000000106ff7812 */ /* 0x002fe2000786c0ff */
[----:B--2---:R-:W-:-:S12]  /*3840*/  @!P0 BRA `(.L_x_50) ;  /* 0x0000004c00f08947 */ /* 0x004fd80003800000 */
.L_x_130:
[----:B------:R-:W-:Y:S05]  /*3850*/  BRA.U !UP4, `(.L_x_51) ;  /* 0x000000050c547547 */ /* 0x000fea000b800000 */
[----:B-1----:R-:W-:Y:S01]  /*3860*/  IMAD.U32 R0, RZ, RZ, UR27 ;  /* 0x0000001bff007e24 */ /* 0x002fe2000f8e00ff */
[----:B------:R-:W-:-:S04]  /*3870*/  ULEA UR4, UR23, UR24, 0x3 ;  /* 0x0000001817047291 */ /* 0x000fc8000f8e18ff */
[----:B------:R-:W-:Y:S02]  /*3880*/  LEA R4, R0, R1, 0x2 ;  /* 0x0000000100047211 */ /* 0x000fe400078e10ff */
[----:B------:R-:W-:-:S04]  /*3890*/  SHF.L.U32 R0, R2, 0x1f, RZ ;  /* 0x0000001f02007819 */ /* 0x000fc800000006ff */
[----:B------:R-:W5:Y:S01]  /*38a0*/  LDL R4, [R4] ;  /* 0x0000000004047983 */ /* 0x000f620000100800 */
[----:B------:R1:W2:Y:S01]  /*38b0*/  SYNCS.PHASECHK.TRANS64.TRYWAIT P2, [UR4], R0 ;  /* 0x00000000ff0075a7 */ /* 0x0002a20008041104 */
[----:B------:R-:W-:Y:S01]  /*38c0*/  UPLOP3.LUT UP2, UPT, UPT, UPT, UPT, 0x40, 0x4 ;  /* 0x000000000004789c */ /* 0x000fe20003f4e870 */
[----:B------:R-:W-:Y:S01]  /*38d0*/  UMOV UR22, UR47 ;  /* 0x0000002f00167c82 */ /* 0x000fe20008000000 */
[----:B------:R-:W-:Y:S01]  /*38e0*/  UMOV UR21, UR29 ;  /* 0x0000001d00157c82 */ /* 0x000fe20008000000 */
[----:B------:R-:W-:-:S08]  /*38f0*/  UMOV UR5, UR23 ;  /* 0x0000001700057c82 */ /* 0x000fd00008000000 */
.L_x_54:
[----:B------:R-:W-:Y:S02]  /*3900*/  UIADD3 UR22, UPT, UPT, UR22, 0x1, URZ ;  /* 0x0000000116167890 */ /* 0x000fe4000fffe0ff */
[----:B------:R-:W-:Y:S02]  /*3910*/  ULEA UR20, UR5, UR24, 0x3 ;  /* 0x0000001805147291 */ /* 0x000fe4000f8e18ff */
[----:B------:R-:W-:Y:S01]  /*3920*/  UISETP.NE.AND UP3, UPT, UR22, URZ, UPT ;  /* 0x000000ff1600728c */ /* 0x000fe2000bf65270 */
[----:B--23--:R-:W-:Y:S10]  /*3930*/  @P2 BRA `(.L_x_52) ;  /* 0x00000000000c2947 */ /* 0x00cff40003800000 */
[----:B------:R-:W-:Y:S04]  /*3940*/  SHF.L.U32 R5, R2, 0x1f, RZ ;  /* 0x0000001f02057819 */ /* 0x000fe800000006ff */
[----:B------:R-:W2:Y:S02]  /*3950*/  SYNCS.PHASECHK.TRANS64.TRYWAIT P0, [UR20], R5 ;  /* 0x00000005ff0075a7 */ /* 0x000ea40008001114 */
[----:B--2---:R-:W-:Y:S05]  /*3960*/  @!P0 BRA `(.L_x_53) ;  /* 0x0000004c00c08947 */ /* 0x004fea0003800000 */
.L_x_52:
[----:B------:R-:W-:Y:S01]  /*3970*/  UISETP.NE.AND UP0, UPT, UR21, 0x1, UPT ;  /* 0x000000011500788c */ /* 0x000fe2000bf05270 */
[----:B------:R-:W-:Y:S01]  /*3980*/  PLOP3.LUT P2, PT, PT, PT, PT, 0x80, 0x8 ;  /* 0x000000000008781c */ /* 0x000fe20003f4f070 */
[----:B------:R-:W-:Y:S01]  /*3990*/  UIADD3 UR4, UPT, UPT, UR5, 0x1, URZ ;  /* 0x0000000105047890 */ /* 0x000fe2000fffe0ff */
[----:B------:R-:W-:Y:S03]  /*39a0*/  ELECT P1, URZ, PT ;  /* 0x0000000000ff782f */ /* 0x000fe60003820000 */
[----:B------:R-:W-:Y:S01]  /*39b0*/  UISETP.NE.AND UP1, UPT, UR4, 0x6, UPT ;  /* 0x000000060400788c */ /* 0x000fe2000bf25270 */
[----:B------:R-:W-:Y:S01]  /*39c0*/  PLOP3.LUT P0, PT, PT, PT, UP0, 0x80, 0x8 ;  /* 0x000000000008781c */ /* 0x000fe20003f0f008 */
[----:B------:R-:W-:Y:S02]  /*39d0*/  ULEA UR18, UR5, UR26, 0xa ;  /* 0x0000001a05127291 */ /* 0x000fe4000f8e50ff */
[----:B------:R-:W-:Y:S02]  /*39e0*/  USEL UR6, URZ, 0x1, UP1 ;  /* 0x00000001ff067887 */ /* 0x000fe40008800000 */
[----:B------:R-:W-:Y:S02]  /*39f0*/  USEL UR23, UR4, URZ, UP1 ;  /* 0x000000ff04177287 */ /* 0x000fe40008800000 */
[----:B------:R-:W-:Y:S02]  /*3a00*/  ULEA UR16, UR5, UR25, 0xa ;  /* 0x0000001905107291 */ /* 0x000fe4000f8e50ff */
[----:B------:R-:W-:Y:S01]  /*3a10*/  @UP0 ULEA UR4, UR23, UR24, 0x3 ;  /* 0x0000001817040291 */ /* 0x000fe2000f8e18ff */
[----:B------:R-:W-:Y:S01]  /*3a20*/  LOP3.LUT R2, R2, UR6, RZ, 0x3c, !PT ;  /* 0x0000000602027c12 */ /* 0x000fe2000f8e3cff */
[----:B------:R-:W-:Y:S01]  /*3a30*/  UIADD3 UR8, UPT, UPT, UR18, 0x40, URZ ;  /* 0x0000004012087890 */ /* 0x000fe2000fffe0ff */
[----:B-----5:R-:W-:Y:S01]  /*3a40*/  @P1 R2UR.BROADCAST UR6, R4 ;  /* 0x00000000040612ca */ /* 0x020fe200008e0000 */
[----:B------:R-:W-:Y:S01]  /*3a50*/  UIADD3 UR12, UPT, UPT, UR18, 0x80, URZ ;  /* 0x00000080120c7890 */ /* 0x000fe2000fffe0ff */
[----:B-1----:R-:W-:Y:S01]  /*3a60*/  @P0 SHF.L.U32 R0, R2, 0x1f, RZ ;  /* 0x0000001f02000819 */ /* 0x002fe200000006ff */
[----:B------:R-:W-:Y:S02]  /*3a70*/  UIADD3 UR10, UPT, UPT, UR18, 0xc0, URZ ;  /* 0x000000c0120a7890 */ /* 0x000fe4000fffe0ff */
[----:B------:R-:W-:Y:S01]  /*3a80*/  UIADD3 UR21, UPT, UPT, UR21, -0x1, URZ ;  /* 0xffffffff15157890 */ /* 0x000fe2000fffe0ff */
[----:B------:R3:W4:Y:S01]  /*3a90*/  @P0 SYNCS.PHASECHK.TRANS64.TRYWAIT P2, [UR4], R0 ;  /* 0x00000000ff0005a7 */ /* 0x0007220008041104 */
[----:B------:R-:W-:Y:S11]  /*3aa0*/  ELECT P0, URZ, PT ;  /* 0x0000000000ff782f */ /* 0x000ff60003800000 */
[----:B------:R-:W-:Y:S02]  /*3ab0*/  @!UPT UIADD3 URZ, UPT, UPT, URZ, URZ, URZ ;  /* 0x000000fffffff290 */ /* 0x000fe4000fffe0ff */
[C---:B------:R-:W-:Y:S01]  /*3ac0*/  @P0 R2UR.BROADCAST UR15, R4.reuse ;  /* 0x00000000040f02ca */ /* 0x040fe200008e0000 */
[----:B------:R-:W-:Y:S01]  /*3ad0*/  UIADD3 UR4, UPT, UPT, UR16, 0x40, URZ ;  /* 0x0000004010047890 */ /* 0x000fe2000fffe0ff */
[----:B------:R-:W-:Y:S11]  /*3ae0*/  ELECT P0, URZ, PT ;  /* 0x0000000000ff782f */ /* 0x000ff60003800000 */
[----:B------:R-:W-:Y:S02]  /*3af0*/  @!UPT UIADD3 URZ, UPT, UPT, URZ, URZ, URZ ;  /* 0x000000fffffff290 */ /* 0x000fe4000fffe0ff */
[C---:B------:R-:W-:Y:S02]  /*3b00*/  @P0 R2UR.BROADCAST UR14, R4.reuse ;  /* 0x00000000040e02ca */ /* 0x040fe400008e0000 */
[----:B------:R-:W-:Y:S01]  /*3b10*/  ELECT P0, URZ, PT ;  /* 0x0000000000ff782f */ /* 0x000fe20003800000 */
[----:B------:R-:W-:Y:S01]  /*3b20*/  UMOV UR19, 0x20004020 ;  /* 0x2000402000137882 */ /* 0x000fe20000000000 */
[----:B------:R-:W-:Y:S01]  /*3b30*/  UMOV UR17, 0x20004020 ;  /* 0x2000402000117882 */ /* 0x000fe20000000000 */
[----:B------:R-:W-:Y:S01]  /*3b40*/  UMOV UR9, 0x20004020 ;  /* 0x2000402000097882 */ /* 0x000fe20000000000 */
[----:B------:R1:W-:Y:S01]  /*3b50*/  UTCHMMA gdesc[UR16], gdesc[UR18], tmem[UR6], tmem[UR44], idesc[UR45], UP2 ;  /* 0x00ff2c12100075ea */ /* 0x0003e20009000006 */
[----:B------:R-:W-:Y:S01]  /*3b60*/  UPLOP3.LUT UP2, UPT, UPT, UPT, UPT, 0x80, 0x8 ;  /* 0x000000000008789c */ /* 0x000fe20003f4f070 */
[----:B------:R-:W-:Y:S01]  /*3b70*/  UMOV UR5, 0x20004020 ;  /* 0x2000402000057882 */ /* 0x000fe20000000000 */
[----:B------:R-:W-:Y:S01]  /*3b80*/  UMOV UR13, 0x20004020 ;  /* 0x20004020000d7882 */ /* 0x000fe20000000000 */
[----:B------:R2:W-:Y:S01]  /*3b90*/  UTCHMMA gdesc[UR4], gdesc[UR8], tmem[UR15], tmem[UR42], idesc[UR43], UPT ;  /* 0x00ff2a08040075ea */ /* 0x0005e2000b80000f */
[----:B------:R-:W-:Y:S01]  /*3ba0*/  UMOV UR7, 0x20004020 ;  /* 0x2000402000077882 */ /* 0x000fe20000000000 */
[----:B------:R-:W-:Y:S01]  /*3bb0*/  UMOV UR11, 0x20004020 ;  /* 0x20004020000b7882 */ /* 0x000fe20000000000 */
[----:B-1----:R-:W-:Y:S02]  /*3bc0*/  UIADD3 UR6, UPT, UPT, UR16, 0x80, URZ ;  /* 0x0000008010067890 */ /* 0x002fe4000fffe0ff */
[C---:B------:R-:W-:Y:S02]  /*3bd0*/  @P0 R2UR.BROADCAST UR19, R4.reuse ;  /* 0x00000000041302ca */ /* 0x040fe400008e0000 */
[----:B------:R-:W-:Y:S11]  /*3be0*/  ELECT P0, URZ, PT ;  /* 0x0000000000ff782f */ /* 0x000ff60003800000 */
[----:B------:R-:W-:Y:S02]  /*3bf0*/  @!UPT UIADD3 URZ, UPT, UPT, URZ, URZ, URZ ;  /* 0x000000fffffff290 */ /* 0x000fe4000fffe0ff */
[C---:B------:R-:W-:Y:S02]  /*3c00*/  @P0 R2UR.BROADCAST UR17, R4.reuse ;  /* 0x00000000041102ca */ /* 0x040fe400008e0000 */
[----:B------:R-:W-:Y:S01]  /*3c10*/  ELECT P0, URZ, PT ;  /* 0x0000000000ff782f */ /* 0x000fe20003800000 */
[----:B--2---:R-:W-:Y:S02]  /*3c20*/  UIADD3 UR4, UPT, UPT, UR16, 0xc0, URZ ;  /* 0x000000c010047890 */ /* 0x004fe4000fffe0ff */
[----:B------:R-:W-:Y:S01]  /*3c30*/  UIADD3 UR8, UPT, UPT, UR18, 0x100, URZ ;  /* 0x0000010012087890 */ /* 0x000fe2000fffe0ff */
[----:B------:R1:W-:Y:S01]  /*3c40*/  UTCHMMA gdesc[UR6], gdesc[UR12], tmem[UR14], tmem[UR40], idesc[UR41], UPT ;  /* 0x00ff280c060075ea */ /* 0x0003e2000b80000e */
[----:B------:R-:W-:Y:S05]  /*3c50*/  UMOV UR15, 0x20004020 ;  /* 0x20004020000f7882 */ /* 0x000fea0000000000 */
[----:B------:R2:W-:Y:S01]  /*3c60*/  UTCHMMA gdesc[UR4], gdesc[UR10], tmem[UR19], tmem[UR38], idesc[UR39], UPT ;  /* 0x00ff260a040075ea */ /* 0x0005e2000b800013 */
[----:B-1----:R-:W-:Y:S02]  /*3c70*/  UIADD3 UR6, UPT, UPT, UR16, 0x100, URZ ;  /* 0x0000010010067890 */ /* 0x002fe4000fffe0ff */
[----:B------:R-:W-:Y:S02]  /*3c80*/  UIADD3 UR14, UPT, UPT, UR18, 0x140, URZ ;  /* 0x00000140120e7890 */ /* 0x000fe4000fffe0ff */
[----:B------:R-:W-:Y:S02]  /*3c90*/  UIADD3 UR12, UPT, UPT, UR18, 0x180, URZ ;  /* 0x00000180120c7890 */ /* 0x000fe4000fffe0ff */
[----:B--2---:R-:W-:Y:S01]  /*3ca0*/  UIADD3 UR4, UPT, UPT, UR16, 0x140, URZ ;  /* 0x0000014010047890 */ /* 0x004fe2000fffe0ff */
[C---:B------:R-:W-:Y:S02]  /*3cb0*/  @P0 R2UR.BROADCAST UR19, R4.reuse ;  /* 0x00000000041302ca */ /* 0x040fe400008e0000 */
[----:B------:R-:W-:Y:S01]  /*3cc0*/  ELECT P0, URZ, PT ;  /* 0x0000000000ff782f */ /* 0x000fe20003800000 */
[----:B------:R1:W-:Y:S01]  /*3cd0*/  UTCHMMA gdesc[UR6], gdesc[UR8], tmem[UR17], tmem[UR36], idesc[UR37], UPT ;  /* 0x00ff2408060075ea */ /* 0x0003e2000b800011 */
[----:B------:R-:W-:Y:S09]  /*3ce0*/  UIADD3 UR10, UPT, UPT, UR18, 0x1c0, URZ ;  /* 0x000001c0120a7890 */ /* 0x000ff2000fffe0ff */
[----:B------:R2:W-:Y:S01]  /*3cf0*/  UTCHMMA gdesc[UR4], gdesc[UR14], tmem[UR19], tmem[UR34], idesc[UR35], UPT ;  /* 0x00ff220e040075ea */ /* 0x0005e2000b800013 */
[----:B-1----:R-:W-:Y:S01]  /*3d00*/  UIADD3 UR8, UPT, UPT, UR16, 0x180, URZ ;  /* 0x0000018010087890 */ /* 0x002fe2000fffe0ff */
[C---:B------:R-:W-:Y:S02]  /*3d10*/  @P0 R2UR.BROADCAST UR17, R4.reuse ;  /* 0x00000000041102ca */ /* 0x040fe400008e0000 */
[----:B------:R-:W-:Y:S01]  /*3d20*/  ELECT P0, URZ, PT ;  /* 0x0000000000ff782f */ /* 0x000fe20003800000 */
[----:B------:R-:W-:Y:S02]  /*3d30*/  UIADD3 UR6, UPT, UPT, UR16, 0x1c0, URZ ;  /* 0x000001c010067890 */ /* 0x000fe4000fffe0ff */
[----:B--2---:R-:W-:Y:S10]  /*3d40*/  UIADD3 UR4, UPT, UPT, UR20, 0x30, URZ ;  /* 0x0000003014047890 */ /* 0x004ff4000fffe0ff */
[----:B------:R-:W-:Y:S01]  /*3d50*/  @P0 R2UR.BROADCAST UR14, R4 ;  /* 0x00000000040e02ca */ /* 0x000fe200008e0000 */
[----:B------:R-:W-:Y:S01]  /*3d60*/  UMOV UR5, UR23 ;  /* 0x0000001700057c82 */ /* 0x000fe20008000000 */
[----:B------:R3:W-:Y:S11]  /*3d70*/  UTCHMMA gdesc[UR8], gdesc[UR12], tmem[UR17], tmem[UR32], idesc[UR33], UPT ;  /* 0x00ff200c080075ea */ /* 0x0007f6000b800011 */
[----:B------:R3:W-:Y:S01]  /*3d80*/  UTCHMMA gdesc[UR6], gdesc[UR10], tmem[UR14], tmem[UR30], idesc[UR31], UPT ;  /* 0x00ff1e0a060075ea */ /* 0x0007e2000b80000e */
[----:B------:R3:W-:Y:S01]  /*3d90*/  UTCBAR [UR4], URZ ;  /* 0x000000ff040073e9 */ /* 0x0007e200080000ff */
[----:B----4-:R-:W-:Y:S05]  /*3da0*/  BRA.U UP3, `(.L_x_54) ;  /* 0xfffffff903d47547 */ /* 0x010fea000b83ffff */
.L_x_51:
[----:B---3--:R-:W-:Y:S01]  /*3db0*/  UIADD3 UR4, UPT, UPT, UR27, 0x1, URZ ;  /* 0x000000011b047890 */ /* 0x008fe2000fffe0ff */
[----:B------:R-:W-:Y:S01]  /*3dc0*/  LOP3.LUT R3, R3, 0x1, RZ, 0x3c, !PT ;  /* 0x0000000103037812 */ /* 0x000fe200078e3cff */
[----:B------:R-:W-:Y:S02]  /*3dd0*/  UIADD3 UR5, UPT, UPT, UR28, 0xb0, URZ ;  /* 0x000000b01c057890 */ /* 0x000fe4000fffe0ff */
[----:B------:R-:W-:-:S04]  /*3de0*/  UISETP.NE.AND UP0, UPT, UR4, 0x2, UPT ;  /* 0x000000020400788c */ /* 0x000fc8000bf05270 */
[----:B------:R-:W-:Y:S02]  /*3df0*/  USEL UR6, URZ, 0x1, UP0 ;  /* 0x00000001ff067887 */ /* 0x000fe40008000000 */
[----:B------:R-:W-:Y:S01]  /*3e00*/  USEL UR27, UR4, URZ, UP0 ;  /* 0x000000ff041b7287 */ /* 0x000fe20008000000 */
[----:B------:R2:W-:Y:S03]  /*3e10*/  UTCBAR [UR5], URZ ;  /* 0x000000ff050073e9 */ /* 0x0005e600080000ff */
[----:B------:R-:W-:Y:S01]  /*3e20*/  LOP3.LUT R8, R8, UR6, RZ, 0x3c, !PT ;  /* 0x0000000608087c12 */ /* 0x000fe2000f8e3cff */
[----:B------:R-:W-:Y:S07]  /*3e30*/  @P3 BRA `(.L_x_55) ;  /* 0xfffffff800443947 */ /* 0x000fee000383ffff */
[----:B------:R-:W3:Y:S01]  /*3e40*/  S2UR UR6, SR_CgaCtaId ;  /* 0x00000000000679c3 */ /* 0x000ee20000008800 */
[----:B------:R-:W-:Y:S01]  /*3e50*/  ELECT P0, URZ, PT ;  /* 0x0000000000ff782f */ /* 0x000fe20003800000 */
[----:B-1----:R-:W-:Y:S01]  /*3e60*/  IMAD.MOV.U32 R0, RZ, RZ, 0x1 ;  /* 0x00000001ff007424 */ /* 0x002fe200078e00ff */
[----:B------:R-:W-:Y:S01]  /*3e70*/  UIADD3 UR24, UPT, UPT, UR24, 0xc0, URZ ;  /* 0x000000c018187890 */ /* 0x000fe2000fffe0ff */
[----:B------:R-:W-:Y:S01]  /*3e80*/  SHF.L.U32 R3, R8, 0x1f, RZ ;  /* 0x0000001f08037819 */ /* 0x000fe200000006ff */
[----:B------:R-:W-:-:S03]  /*3e90*/  UMOV UR4, 0x40 ;  /* 0x0000004000047882 */ /* 0x000fc60000000000 */
[----:B------:R-:W-:Y:S01]  /*3ea0*/  UVIRTCOUNT.DEALLOC.SMPOOL 0x80 ;  /* 0x000000800000784c */ /* 0x000fe20000000000 */
[----:B---3--:R-:W-:Y:S02]  /*3eb0*/  ULEA UR6, UR6, UR4, 0x18 ;  /* 0x0000000406067291 */ /* 0x008fe4000f8ec0ff */
[----:B------:R-:W-:-:S07]  /*3ec0*/  ULEA UR4, UR27, UR24, 0x3 ;  /* 0x000000181b047291 */ /* 0x000fce000f8e18ff */
[----:B------:R1:W-:Y:S02]  /*3ed0*/  @P0 STS.U8 [UR6+0x1c], R0 ;  /* 0x00001c00ff000988 */ /* 0x0003e40008000006 */
[----:B------:R-:W3:Y:S02]  /*3ee0*/  SYNCS.PHASECHK.TRANS64.TRYWAIT P0, [UR4], R3 ;  /* 0x00000003ff0075a7 */ /* 0x000ee40008001104 */
[----:B-1-3--:R-:W-:Y:S05]  /*3ef0*/  @!P0 BRA `(.L_x_56) ;  /* 0x0000004800748947 */ /* 0x00afea0003800000 */
.L_x_133:
[----:B------:R-:W-:-:S04]  /*3f00*/  UIADD3 UR4, UPT, UPT, UR27, 0x1, URZ ;  /* 0x000000011b047890 */ /* 0x000fc8000fffe0ff */
[----:B------:R-:W-:-:S04]  /*3f10*/  UISETP.NE.AND UP0, UPT, UR4, 0x2, UPT ;  /* 0x000000020400788c */ /* 0x000fc8000bf05270 */
[----:B--2---:R-:W-:Y:S02]  /*3f20*/  USEL UR5, URZ, 0x1, UP0 ;  /* 0x00000001ff057887 */ /* 0x004fe40008000000 */
[----:B------:R-:W-:-:S04]  /*3f30*/  USEL UR4, UR4, URZ, UP0 ;  /* 0x000000ff04047287 */ /* 0x000fc80008000000 */
[----:B------:R-:W-:Y:S01]  /*3f40*/  ULEA UR4, UR4, UR24, 0x3 ;  /* 0x0000001804047291 */ /* 0x000fe2000f8e18ff */
[----:B-1----:R-:W-:-:S04]  /*3f50*/  LOP3.LUT R3, R8, UR5, RZ, 0x3c, !PT ;  /* 0x0000000508037c12 */ /* 0x002fc8000f8e3cff */
[----:B------:R-:W-:-:S04]  /*3f60*/  SHF.L.U32 R3, R3, 0x1f, RZ ;  /* 0x0000001f03037819 */ /* 0x000fc800000006ff */
[----:B------:R-:W1:Y:S02]  /*3f70*/  SYNCS.PHASECHK.TRANS64.TRYWAIT P0, [UR4], R3 ;  /* 0x00000003ff0075a7 */ /* 0x000e640008001104 */
[----:B-1----:R-:W-:Y:S05]  /*3f80*/  @!P0 BRA `(.L_x_57) ;  /* 0x0000004800688947 */ /* 0x002fea0003800000 */
.L_x_135:
[----:B------:R-:W-:Y:S01]  /*3f90*/  NOP ;  /* 0x0000000000007918 */ /* 0x000fe20000000000 */
[----:B-1----:R-:W1:Y:S01]  /*3fa0*/  LDS R0, [UR6+0x14] ;  /* 0x00001406ff007984 */ /* 0x002e620008000800 */
[----:B------:R-:W-:Y:S01]  /*3fb0*/  LOP3.LUT R2, R9, 0xffff, RZ, 0xc0, !PT ;  /* 0x0000ffff09027812 */ /* 0x000fe200078ec0ff */
[----:B------:R-:W-:Y:S02]  /*3fc0*/  IMAD.MOV.U32 R3, RZ, RZ, 0xffff ;  /* 0x0000ffffff037424 */ /* 0x000fe400078e00ff */
[----:B------:R-:W-:Y:S01]  /*3fd0*/  IMAD.MOV.U32 R5, RZ, RZ, 0x1 ;  /* 0x00000001ff057424 */ /* 0x000fe200078e00ff */
[----:B------:R-:W-:-:S04]  /*3fe0*/  SHF.R.U32.HI R2, RZ, 0x5, R2 ;  /* 0x00000005ff027819 */ /* 0x000fc80000011602 */
[-C--:B------:R-:W-:Y:S02]  /*3ff0*/  SHF.L.U32 R3, R3, R2.reuse, RZ ;  /* 0x0000000203037219 */ /* 0x080fe400000006ff */
[----:B------:R-:W-:Y:S02]  /*4000*/  SHF.L.U32 R5, R5, R2, RZ ;  /* 0x0000000205057219 */ /* 0x000fe400000006ff */
[----:B-1----:R-:W-:-:S04]  /*4010*/  LOP3.LUT R0, R0, R3, RZ, 0xc0, !PT ;  /* 0x0000000300007212 */ /* 0x002fc800078ec0ff */
[----:B------:R-:W-:-:S13]  /*4020*/  ISETP.NE.AND P0, PT, R0, R3, PT ;  /* 0x000000030000720c */ /* 0x000fda0003f05270 */
[----:B------:R-:W-:Y:S05]  /*4030*/  @P0 BRA `(.L_x_58) ;  /* 0x00000000005c0947 */ /* 0x000fea0003800000 */
[----:B------:R-:W1:Y:S02]  /*4040*/  LDS R0, [UR6+0x18] ;  /* 0x00001806ff007984 */ /* 0x000e640008000800 */
[----:B-1----:R-:W-:-:S04]  /*4050*/  LOP3.LUT R0, R0, R5, RZ, 0xc0, !PT ;  /* 0x0000000500007212 */ /* 0x002fc800078ec0ff */
[----:B------:R-:W-:-:S13]  /*4060*/  ISETP.NE.AND P0, PT, R0, R5, PT ;  /* 0x000000050000720c */ /* 0x000fda0003f05270 */
[----:B------:R-:W-:Y:S05]  /*4070*/  @P0 BRA `(.L_x_59) ;  /* 0x0000000000400947 */ /* 0x000fea0003800000 */
[----:B------:R-:W-:Y:S01]  /*4080*/  R2UR UR4, R3 ;  /* 0x00000000030472ca */ /* 0x000fe200000e0000 */
[----:B------:R-:W1:Y:S01]  /*4090*/  S2R R2, SR_LANEID ;  /* 0x0000000000027919 */ /* 0x000e620000000000 */
[----:B------:R-:W-:-:S04]  /*40a0*/  LOP3.LUT R5, RZ, R5, RZ, 0x33, !PT ;  /* 0x00000005ff057212 */ /* 0x000fc800078e33ff */
[----:B------:R-:W2:Y:S07]  /*40b0*/  REDUX UR7, R5 ;  /* 0x00000000050773c4 */ /* 0x000eae0000000000 */
[----:B------:R-:W-:-:S03]  /*40c0*/  ULOP3.LUT UR5, URZ, UR4, URZ, 0x33, !UPT ;  /* 0x00000004ff057292 */ /* 0x000fc6000f8e33ff */
[----:B------:R-:W-:Y:S02]  /*40d0*/  VOTEU.ANY UR4, UPT, PT ;  /* 0x0000000000047886 */ /* 0x000fe400038e0100 */
[----:B------:R-:W-:Y:S01]  /*40e0*/  UFLO.U32 UR4, UR4 ;  /* 0x00000004000472bd */ /* 0x000fe200080e0000 */
[----:B------:R-:W-:-:S04]  /*40f0*/  IMAD.U32 R0, RZ, RZ, UR5 ;  /* 0x00000005ff007e24 */ /* 0x000fc8000f8e00ff */
[----:B------:R-:W3:Y:S02]  /*4100*/  REDUX UR8, R0 ;  /* 0x00000000000873c4 */ /* 0x000ee40000000000 */
[----:B------:R4:W-:Y:S01]  /*4110*/  UTCATOMSWS.AND URZ, UR5 ;  /* 0x0000000500ff79e3 */ /* 0x0009e20008000000 */
[----:B-1----:R-:W-:Y:S01]  /*4120*/  ISETP.EQ.U32.AND P0, PT, R2, UR4, PT ;  /* 0x0000000402007c0c */ /* 0x002fe2000bf02070 */
[----:B--2---:R-:W-:Y:S02]  /*4130*/  IMAD.U32 R2, RZ, RZ, UR7 ;  /* 0x00000007ff027e24 */ /* 0x004fe4000f8e00ff */
[----:B---3--:R-:W-:-:S10]  /*4140*/  IMAD.U32 R3, RZ, RZ, UR8 ;  /* 0x00000008ff037e24 */ /* 0x008fd4000f8e00ff */
[----:B------:R4:W-:Y:S04]  /*4150*/  @P0 ATOMS.AND RZ, [UR6+0x14], R3 ;  /* 0x00001403ffff098c */ /* 0x0009e8000a800006 */
[----:B------:R4:W-:Y:S01]  /*4160*/  @P0 ATOMS.AND RZ, [UR6+0x18], R2 ;  /* 0x00001802ffff098c */ /* 0x0009e2000a800006 */
[----:B------:R-:W-:Y:S05]  /*4170*/  BRA `(.L_x_60) ;  /* 0x0000000000147947 */ /* 0x000fea0003800000 */
.L_x_59:
[----:B------:R-:W-:Y:S02]  /*4180*/  MOV R2, 0x41a0 ;  /* 0x000041a000027802 */ /* 0x000fe40000000f00 */
[----:B-----5:R-:W-:Y:S05]  /*4190*/  CALL.REL.NOINC `($__internal_0_$__cuda_sm10x_tcgen05_guardrail_trap_col_being_dealloced_not_returned_by_alloc) ;  /* 0x0000004800dc7944 */ /* 0x020fea0003c00000 */
[----:B------:R-:W-:Y:S05]  /*41a0*/  BRA `(.L_x_60) ;  /* 0x0000000000087947 */ /* 0x000fea0003800000 */
.L_x_58:
[----:B------:R-:W-:Y:S02]  /*41b0*/  MOV R2, 0x41d0 ;  /* 0x000041d000027802 */ /* 0x000fe40000000f00 */
[----:B-----5:R-:W-:Y:S05]  /*41c0*/  CALL.REL.NOINC `($__internal_2_$__cuda_sm10x_tcgen05_guardrail_trap_unallocated_columns_being_dealloced) ;  /* 0x0000004800e87944 */ /* 0x020fea0003c00000 */
.L_x_60:
[----:B------:R-:W-:Y:S01]  /*41d0*/  NOP ;  /* 0x0000000000007918 */ /* 0x000fe20000000000 */
[----:B----4-:R-:W-:Y:S05]  /*41e0*/  EXIT ;  /* 0x000000000000794d */ /* 0x010fea0003800000 */
.L_x_44:
[----:B------:R-:W2:Y:S01]  /*41f0*/  LDCU UR5, c[0x0][0x384] ;  /* 0x00007080ff0577ac */ /* 0x000ea20008000800 */
[----:B------:R-:W-:Y:S02]  /*4200*/  UISETP.NE.OR UP0, UPT, UR15, 0x3, !UP2 ;  /* 0x000000030f00788c */ /* 0x000fe4000d705670 */
[----:B--2---:R-:W-:-:S07]  /*4210*/  UIADD3 UR5, UPT, UPT, UR5, 0x3f, URZ ;  /* 0x0000003f05057890 */ /* 0x004fce000fffe0ff */
[----:B------:R-:W-:Y:S05]  /*4220*/  BRA.U UP0, `(.L_x_61) ;  /* 0x00000015000c7547 */ /* 0x000fea000b800000 */
[----:B------:R-:W-:Y:S01]  /*4230*/  USHF.R.S32.HI UR4, URZ, 0x1f, UR5 ;  /* 0x0000001fff047899 */ /* 0x000fe20008011405 */
[----:B------:R-:W2:Y:S01]  /*4240*/  S2UR UR7, SR_CgaCtaId ;  /* 0x00000000000779c3 */ /* 0x000ea20000008800 */
[----:B------:R-:W3:Y:S01]  /*4250*/  LDCU UR31, c[0x0][0x370] ;  /* 0x00006e00ff1f77ac */ /* 0x000ee20008000800 */
[----:B------:R-:W-:Y:S01]  /*4260*/  R2UR UR42, R56 ;  /* 0x00000000382a72ca */ /* 0x000fe200000e0000 */
[----:B------:R-:W-:Y:S01]  /*4270*/  IMAD.MOV.U32 R12, RZ, RZ, 0x1 ;  /* 0x00000001ff0c7424 */ /* 0x000fe200078e00ff */
[----:B------:R-:W-:Y:S01]  /*4280*/  R2UR UR41, R57 ;  /* 0x00000000392972ca */ /* 0x000fe200000e0000 */
[----:B------:R-:W-:Y:S01]  /*4290*/  ULEA.HI UR4, UR4, UR5, URZ, 0x6 ;  /* 0x0000000504047291 */ /* 0x000fe2000f8f30ff */
[----:B------:R-:W-:Y:S01]  /*42a0*/  IMAD.MOV.U32 R10, RZ, RZ, RZ ;  /* 0x000000ffff0a7224 */ /* 0x000fe200078e00ff */
[----:B------:R-:W3:Y:S01]  /*42b0*/  LDCU.128 UR32, c[0x0][0xb10] ;  /* 0x00016200ff2077ac */ /* 0x000ee20008000c00 */
[----:B------:R-:W4:Y:S01]  /*42c0*/  LDC.64 R18, c[0x0][0x348] ;  /* 0x0000d200ff127b82 */ /* 0x000f220000000a00 */
[----:B------:R-:W-:Y:S01]  /*42d0*/  IMAD.MOV.U32 R8, RZ, RZ, 0x2000 ;  /* 0x00002000ff087424 */ /* 0x000fe200078e00ff */
[----:B------:R-:W-:Y:S01]  /*42e0*/  USHF.R.S32.HI UR27, URZ, 0x6, UR4 ;  /* 0x00000006ff1b7899 */ /* 0x000fe20008011404 */
[----:B------:R-:W1:Y:S05]  /*42f0*/  LDCU UR30, c[0x0][0x374] ;  /* 0x00006e80ff1e77ac */ /* 0x000e6a0008000800 */
[----:B------:R-:W-:Y:S01]  /*4300*/  IMAD.U32 R0, RZ, RZ, UR27 ;  /* 0x0000001bff007e24 */ /* 0x000fe2000f8e00ff */
[----:B------:R-:W2:Y:S04]  /*4310*/  LDCU UR4, c[0x0][0xb30] ;  /* 0x00016600ff0477ac */ /* 0x000ea80008000800 */
[-C--:B------:R-:W-:Y:S01]  /*4320*/  IABS R2, R0.reuse ;  /* 0x0000000000027213 */ /* 0x080fe20000000000 */
[----:B------:R-:W1:Y:S01]  /*4330*/  LDCU UR18, c[0x0][0xb0c] ;  /* 0x00016180ff1277ac */ /* 0x000e620008000800 */
[----:B------:R-:W-:-:S02]  /*4340*/  IABS R0, R0 ;  /* 0x0000000000007213 */ /* 0x000fc40000000000 */
[----:B------:R-:W-:Y:S01]  /*4350*/  R2UR UR26, R2 ;  /* 0x00000000021a72ca */ /* 0x000fe200000e0000 */
[----:B------:R-:W4:Y:S01]  /*4360*/  LDCU UR45, c[0x0][0xb20] ;  /* 0x00016400ff2d77ac */ /* 0x000f220008000800 */
[----:B------:R-:W4:Y:S01]  /*4370*/  LDC.64 R2, c[0x0][0x888] ;  /* 0x00022200ff027b82 */ /* 0x000f220000000a00 */
[----:B------:R-:W-:Y:S01]  /*4380*/  IMAD.MOV R0, RZ, RZ, -R0 ;  /* 0x000000ffff007224 */ /* 0x000fe200078e0a00 */
[----:B------:R-:W4:Y:S04]  /*4390*/  LDCU UR29, c[0x0][0x388] ;  /* 0x00007100ff1d77ac */ /* 0x000f280008000800 */
[----:B------:R-:W-:Y:S01]  /*43a0*/  R2UR UR43, R0 ;  /* 0x00000000002b72ca */ /* 0x000fe200000e0000 */
[----:B------:R-:W-:Y:S01]  /*43b0*/  UMOV UR22, 0x400 ;  /* 0x0000040000167882 */ /* 0x000fe20000000000 */
[----:B--2---:R-:W-:-:S02]  /*43c0*/  UISETP.NE.AND UP2, UPT, UR4, 0x1, UPT ;  /* 0x000000010400788c */ /* 0x004fc4000bf45270 */
[----:B---3--:R-:W-:Y:S01]  /*43d0*/  UIMAD.WIDE.U32 UR10, UR31, UR32, URZ ;  /* 0x000000201f0a72a5 */ /* 0x008fe2000f8e00ff */
[----:B------:R-:W2:Y:S01]  /*43e0*/  I2F.RP R5, UR26 ;  /* 0x0000001a00057d06 */ /* 0x000ea20008209400 */
[----:B-1----:R-:W-:Y:S01]  /*43f0*/  UIMAD.WIDE.U32 UR8, UR30, UR35, URZ ;  /* 0x000000231e0872a5 */ /* 0x002fe2000f8e00ff */
[----:B------:R-:W-:Y:S01]  /*4400*/  UMOV UR4, URZ ;  /* 0x000000ff00047c82 */ /* 0x000fe20008000000 */
[----:B------:R-:W-:Y:S02]  /*4410*/  ULEA UR22, UR7, UR22, 0x18 ;  /* 0x0000001607167291 */ /* 0x000fe4000f8ec0ff */
[----:B------:R-:W-:Y:S02]  /*4420*/  UISETP.NE.AND UP0, UPT, UR39, 0x1, UPT ;  /* 0x000000012700788c */ /* 0x000fe4000bf05270 */
[----:B------:R-:W-:Y:S02]  /*4430*/  UIADD3 UR36, UPT, UPT, UR22, 0xa8, URZ ;  /* 0x000000a816247890 */ /* 0x000fe4000fffe0ff */
[----:B------:R-:W-:Y:S01]  /*4440*/  UISETP.NE.AND UP0, UPT, UR18, 0x1, UPT ;  /* 0x000000011200788c */ /* 0x000fe2000bf05270 */
[----:B------:R-:W-:Y:S01]  /*4450*/  UMOV UR40, UR11 ;  /* 0x0000000b00287c82 */ /* 0x000fe20008000000 */
[----:B----4-:R-:W-:Y:S01]  /*4460*/  ISETP.NE.U32.AND P0, PT, R2, RZ, PT ;  /* 0x000000ff0200720c */ /* 0x010fe20003f05070 */
[----:B------:R-:W-:Y:S01]  /*4470*/  UMOV UR38, UR9 ;  /* 0x0000000900267c82 */ /* 0x000fe20008000000 */
[----:B--2---:R-:W1:Y:S01]  /*4480*/  MUFU.RCP R4, R5 ;  /* 0x0000000500047308 */ /* 0x004e620000001000 */
[----:B------:R-:W-:Y:S01]  /*4490*/  UISETP.NE.AND UP0, UPT, UR34, 0x1, UPT ;  /* 0x000000012200788c */ /* 0x000fe2000bf05270 */
[----:B------:R-:W-:Y:S01]  /*44a0*/  ISETP.NE.AND.EX P0, PT, R3, RZ, PT, P0 ;  /* 0x000000ff0300720c */ /* 0x000fe20003f05300 */
[----:B------:R-:W-:Y:S01]  /*44b0*/  UMOV UR25, URZ ;  /* 0x000000ff00197c82 */ /* 0x000fe20008000000 */
[----:B------:R-:W2:Y:S01]  /*44c0*/  LDC.64 R2, c[0x0][0x890] ;  /* 0x00022400ff027b82 */ /* 0x000ea20000000a00 */
[----:B------:R-:W-:-:S02]  /*44d0*/  UPLOP3.LUT UP4, UPT, UPT, UPT, UPT, 0x40, 0x4 ;  /* 0x000000000004789c */ /* 0x000fc40003f8e870 */
[----:B------:R-:W-:Y:S01]  /*44e0*/  UISETP.GE.AND UP1, UPT, UR39, 0x1, UPT ;  /* 0x000000012700788c */ /* 0x000fe2000bf26270 */
[----:B------:R-:W3:Y:S01]  /*44f0*/  LDCU.64 UR16, c[0x0][0xb28] ;  /* 0x00016500ff1077ac */ /* 0x000ee20008000a00 */
[----:B------:R-:W-:Y:S02]  /*4500*/  UPRMT UR36, URZ, 0x654, UR36 ;  /* 0x00000654ff247896 */ /* 0x000fe40008000024 */
[----:B------:R-:W-:Y:S01]  /*4510*/  USHF.R.U32.HI UR40, URZ, UR33, UR40 ;  /* 0x00000021ff287299 */ /* 0x000fe20008011628 */
[----:B-1----:R-:W-:Y:S01]  /*4520*/  VIADD R4, R4, 0xffffffe ;  /* 0x0ffffffe04047836 */ /* 0x002fe20000000000 */
[----:B------:R-:W-:Y:S02]  /*4530*/  USHF.R.U32.HI UR38, URZ, UR45, UR38 ;  /* 0x0000002dff267299 */ /* 0x000fe40008011626 */
[----:B------:R-:W-:Y:S02]  /*4540*/  UISETP.NE.AND UP0, UPT, UR29, URZ, UPT ;  /* 0x000000ff1d00728c */ /* 0x000fe4000bf05270 */
[----:B------:R-:W-:Y:S01]  /*4550*/  UISETP.NE.AND UP6, UPT, UR27, URZ, UPT ;  /* 0x000000ff1b00728c */ /* 0x000fe2000bfc5270 */
[----:B------:R-:W1:Y:S01]  /*4560*/  F2I.FTZ.U32.TRUNC.NTZ R4, R4 ;  /* 0x0000000400047305 */ /* 0x000e62000021f000 */
[----:B------:R-:W-:Y:S01]  /*4570*/  VOTEU.ANY UP5, P0 ;  /* 0x0000000000ff7886 */ /* 0x000fe200000a0100 */
[----:B-1----:R-:W-:-:S13]  /*4580*/  R2UR UR5, R4 ;  /* 0x00000000040572ca */ /* 0x002fda00000e0000 */
[----:B------:R-:W-:-:S04]  /*4590*/  UIADD3 UR6, UPT, UPT, URZ, -UR5, URZ ;  /* 0x80000005ff067290 */ /* 0x000fc8000fffe0ff */
[----:B------:R-:W-:-:S04]  /*45a0*/  UIMAD UR6, UR6, UR26, URZ ;  /* 0x0000001a060672a4 */ /* 0x000fc8000f8e02ff */
[----:B------:R-:W-:-:S07]  /*45b0*/  UIMAD.WIDE.U32 UR6, UR5, UR6, UR4 ;  /* 0x00000006050672a5 */ /* 0x000fce000f8e0004 */
[----:B--23--:R-:W-:-:S05]  /*45c0*/  UMOV UR37, UR7 ;  /* 0x0000000700257c82 */ /* 0x00cfca0008000000 */
.L_x_70:
[----:B------:R-:W-:Y:S04]  /*45d0*/  SHF.L.U32 R5, R10, 0x1f, RZ ;  /* 0x0000001f0a057819 */ /* 0x000fe800000006ff */
[----:B-1----:R-:W1:Y:S02]  /*45e0*/  SYNCS.PHASECHK.TRANS64.TRYWAIT P0, [UR22+0xa0], R5 ;  /* 0x0000a005ff0075a7 */ /* 0x002e640008001116 */
[----:B-1----:R-:W-:Y:S05]  /*45f0*/  @!P0 BRA `(.L_x_62) ;  /* 0x0000004000e48947 */ /* 0x002fea0003800000 */
.L_x_137:
[----:B-1----:R-:W1:Y:S01]  /*4600*/  LDS.128 R4, [UR22+0xe0] ;  /* 0x0000e016ff047984 */ /* 0x002e620008000c00 */
[----:B------:R-:W-:Y:S01]  /*4610*/  UISETP.GE.AND UP0, UPT, UR39, 0x1, UPT ;  /* 0x000000012700788c */ /* 0x000fe2000bf06270 */
[----:B------:R-:W-:Y:S01]  /*4620*/  @!PT LDS RZ, [RZ] ;  /* 0x00000000fffff984 */ /* 0x000fe20000000800 */
[----:B------:R-:W-:Y:S01]  /*4630*/  @!PT LDS RZ, [RZ] ;  /* 0x00000000fffff984 */ /* 0x000fe20000000800 */
[----:B------:R-:W-:Y:S01]  /*4640*/  @!PT LDS RZ, [RZ] ;  /* 0x00000000fffff984 */ /* 0x000fe20000000800 */
[----:B------:R-:W-:Y:S01]  /*4650*/  @!PT LDS RZ, [RZ] ;  /* 0x00000000fffff984 */ /* 0x000fe20000000800 */
[----:B------:R2:W-:Y:S06]  /*4660*/  MEMBAR.ALL.CTA ;  /* 0x0000000000007992 */ /* 0x0005ec0000008000 */
[----:B--2---:R-:W2:Y:S02]  /*4670*/  FENCE.VIEW.ASYNC.S ;  /* 0x00000000000073c6 */ /* 0x004ea40000000000 */
[----:B--2---:R-:W-:Y:S01]  /*4680*/  SYNCS.ARRIVE.TRANS64.RED.A1T0 RZ, [UR36], RZ ;  /* 0x000000ffffff79a7 */ /* 0x004fe20008100424 */
[----:B-1----:R-:W-:Y:S11]  /*4690*/  LOP3.LUT P0, RZ, R6, 0x1, RZ, 0xc0, !PT ;  /* 0x0000000106ff7812 */ /* 0x002ff6000780c0ff */
[----:B------:R-:W-:Y:S02]  /*46a0*/  @!UPT UIADD3 URZ, UPT, UPT, URZ, URZ, URZ ;  /* 0x000000fffffff290 */ /* 0x000fe4000fffe0ff */
[----:B------:R-:W-:Y:S01]  /*46b0*/  VOTEU.ANY UP1, P0 ;  /* 0x0000000000ff7886 */ /* 0x000fe20000020100 */
[----:B------:R-:W-:Y:S11]  /*46c0*/  PLOP3.LUT P0, PT, PT, PT, UP1, 0x80, 0x8 ;  /* 0x000000000008781c */ /* 0x000ff60003f0f018 */
[----:B------:R-:W-:Y:S02]  /*46d0*/  @!UPT UIADD3 URZ, UPT, UPT, URZ, URZ, URZ ;  /* 0x000000fffffff290 */ /* 0x000fe4000fffe0ff */
[----:B------:R-:W-:Y:S02]  /*46e0*/  @P0 MOV R9, R4 ;  /* 0x0000000400090202 */ /* 0x000fe40000000f00 */
[----:B------:R-:W-:Y:S02]  /*46f0*/  @P0 LOP3.LUT R0, R5, 0xffff, RZ, 0xc0, !PT ;  /* 0x0000ffff05000812 */ /* 0x000fe400078ec0ff */
[----:B------:R-:W-:Y:S02]  /*4700*/  @P0 R2UR UR5, R9 ;  /* 0x00000000090502ca */ /* 0x000fe400000e0000 */
[----:B------:R-:W-:Y:S11]  /*4710*/  @P0 R2UR UR4, R0 ;  /* 0x00000000000402ca */ /* 0x000ff600000e0000 */
[----:B------:R-:W-:Y:S02]  /*4720*/  @UP1 UMOV UR15, UR5 ;  /* 0x00000005000f1c82 */ /* 0x000fe40008000000 */
[----:B------:R-:W-:Y:S01]  /*4730*/  @UP1 UMOV UR14, UR4 ;  /* 0x00000004000e1c82 */ /* 0x000fe20008000000 */
[----:B------:R-:W-:Y:S05]  /*4740*/  BRA.U !UP0, `(.L_x_63) ;  /* 0x0000000108c07547 */ /* 0x000fea000b800000 */
[----:B------:R-:W-:Y:S02]  /*4750*/  UIMAD.WIDE.U32 UR8, UR14, UR35, URZ ;  /* 0x000000230e0872a5 */ /* 0x000fe4000f8e00ff */
[----:B------:R-:W-:Y:S02]  /*4760*/  UP2UR UR19, UPR, URZ, 0x4 ;  /* 0x00000004ff137883 */ /* 0x000fe40008000000 */
[----:B------:R-:W-:Y:S02]  /*4770*/  UISETP.NE.AND UP2, UPT, UR34, 0x1, UPT ;  /* 0x000000012200788c */ /* 0x000fe4000bf45270 */
[----:B------:R-:W-:Y:S02]  /*4780*/  UIMAD.WIDE.U32 UR10, UR15, UR32, URZ ;  /* 0x000000200f0a72a5 */ /* 0x000fe4000f8e00ff */
[----:B------:R-:W-:Y:S02]  /*4790*/  USEL UR4, UR30, UR38, !UP2 ;  /* 0x000000261e047287 */ /* 0x000fe4000d000000 */
[----:B------:R-:W-:Y:S02]  /*47a0*/  UISETP.NE.AND UP0, UPT, UR18, 0x1, UPT ;  /* 0x000000011200788c */ /* 0x000fe4000bf05270 */
[----:B------:R-:W-:Y:S02]  /*47b0*/  UP2UR UR24, UPR, URZ, 0x2 ;  /* 0x00000002ff187883 */ /* 0x000fe40008000000 */
[----:B------:R-:W-:Y:S02]  /*47c0*/  UISETP.NE.AND UP1, UPT, UR39, 0x1, UPT ;  /* 0x000000012700788c */ /* 0x000fe4000bf25270 */
[----:B------:R-:W-:Y:S02]  /*47d0*/  UIMAD.WIDE.U32 UR12, UR4, UR16, URZ ;  /* 0x00000010040c72a5 */ /* 0x000fe4000f8e00ff */
[----:B------:R-:W-:Y:S01]  /*47e0*/  USEL UR7, UR31, UR40, !UP0 ;  /* 0x000000281f077287 */ /* 0x000fe2000c000000 */
[----:B------:R-:W-:Y:S02]  /*47f0*/  UMOV UR5, UR9 ;  /* 0x0000000900057c82 */ /* 0x000fe40008000000 */
[----:B------:R-:W-:Y:S02]  /*4800*/  USHF.R.U32.HI UR6, URZ, UR45, UR5 ;  /* 0x0000002dff067299 */ /* 0x000fe40008011605 */
[----:B------:R-:W-:Y:S02]  /*4810*/  UIMAD.WIDE.U32 UR20, UR7, UR16, URZ ;  /* 0x00000010071472a5 */ /* 0x000fe4000f8e00ff */
[----:B------:R-:W-:Y:S02]  /*4820*/  USEL UR6, UR14, UR6, !UP2 ;  /* 0x000000060e067287 */ /* 0x000fe4000d000000 */
[----:B------:R-:W-:Y:S01]  /*4830*/  UISETP.NE.AND UP2, UPT, UR19, URZ, UPT ;  /* 0x000000ff1300728c */ /* 0x000fe2000bf45270 */
[----:B------:R-:W-:Y:S01]  /*4840*/  UMOV UR5, UR11 ;  /* 0x0000000b00057c82 */ /* 0x000fe20008000000 */
[----:B------:R-:W-:Y:S02]  /*4850*/  UIMAD.WIDE.U32 UR10, UR6, UR16, URZ ;  /* 0x00000010060a72a5 */ /* 0x000fe4000f8e00ff */
[----:B------:R-:W-:Y:S03]  /*4860*/  USHF.R.U32.HI UR8, URZ, UR33, UR5 ;  /* 0x00000021ff087299 */ /* 0x000fe60008011605 */
[----:B------:R-:W-:Y:S02]  /*4870*/  UMOV UR5, UR13 ;  /* 0x0000000d00057c82 */ /* 0x000fe40008000000 */
[----:B------:R-:W-:Y:S03]  /*4880*/  @UP1 USHF.R.U32.HI UR4, URZ, UR17, UR5 ;  /* 0x00000011ff041299 */ /* 0x000fe60008011605 */
[----:B------:R-:W-:Y:S01]  /*4890*/  UMOV UR5, UR21 ;  /* 0x0000001500057c82 */ /* 0x000fe20008000000 */
[----:B------:R-:W-:Y:S02]  /*48a0*/  UIMAD UR4, UR39, UR4, URZ ;  /* 0x00000004270472a4 */ /* 0x000fe4000f8e02ff */
[----:B------:R-:W-:Y:S02]  /*48b0*/  @UP1 USHF.R.U32.HI UR7, URZ, UR17, UR5 ;  /* 0x00000011ff071299 */ /* 0x000fe40008011605 */
[----:B------:R-:W-:Y:S02]  /*48c0*/  USEL UR5, UR15, UR8, !UP0 ;  /* 0x000000080f057287 */ /* 0x000fe4000c000000 */
[----:B------:R-:W-:Y:S02]  /*48d0*/  UIMAD UR8, UR39, UR7, URZ ;  /* 0x00000007270872a4 */ /* 0x000fe4000f8e02ff */
[----:B------:R-:W-:Y:S03]  /*48e0*/  UISETP.GE.AND UP0, UPT, UR6, UR4, UPT ;  /* 0x000000040600728c */ /* 0x000fe6000bf06270 */
[----:B------:R-:W-:Y:S01]  /*48f0*/  UMOV UR4, UR11 ;  /* 0x0000000b00047c82 */ /* 0x000fe20008000000 */
[----:B------:R-:W-:Y:S02]  /*4900*/  UISETP.GE.OR UP0, UPT, UR5, UR8, UP0 ;  /* 0x000000080500728c */ /* 0x000fe40008706670 */
[----:B------:R-:W-:Y:S02]  /*4910*/  USHF.R.U32.HI UR4, URZ, UR17, UR4 ;  /* 0x00000011ff047299 */ /* 0x000fe40008011604 */
[----:B------:R-:W-:Y:S02]  /*4920*/  UIMAD.WIDE.U32 UR8, UR5, UR16, URZ ;  /* 0x00000010050872a5 */ /* 0x000fe4000f8e00ff */
[----:B------:R-:W-:Y:S04]  /*4930*/  USEL UR10, UR6, UR4, !UP1 ;  /* 0x00000004060a7287 */ /* 0x000fe8000c800000 */
[----:B------:R-:W-:Y:S01]  /*4940*/  UIADD3 UR11, UPT, UPT, -UR10, URZ, URZ ;  /* 0x000000ff0a0b7290 */ /* 0x000fe2000fffe1ff */
[----:B------:R-:W-:Y:S02]  /*4950*/  @!UP0 UMOV UR4, UR9 ;  /* 0x0000000900048c82 */ /* 0x000fe40008000000 */
[----:B------:R-:W-:Y:S02]  /*4960*/  @!UP0 USHF.R.U32.HI UR4, URZ, UR17, UR4 ;  /* 0x00000011ff048299 */ /* 0x000fe40008011604 */
[----:B------:R-:W-:Y:S02]  /*4970*/  UIMAD UR8, UR39, UR11, UR6 ;  /* 0x0000000b270872a4 */ /* 0x000fe4000f8e0206 */
[----:B------:R-:W-:Y:S02]  /*4980*/  @!UP0 USEL UR4, UR5, UR4, !UP1 ;  /* 0x0000000405048287 */ /* 0x000fe4000c800000 */
[----:B------:R-:W-:Y:S02]  /*4990*/  UISETP.NE.AND UP1, UPT, UR24, URZ, UPT ;  /* 0x000000ff1800728c */ /* 0x000fe4000bf25270 */
[----:B------:R-:W-:Y:S02]  /*49a0*/  @!UP0 UIMAD UR8, UR7, UR8, UR4 ;  /* 0x00000008070882a4 */ /* 0x000fe4000f8e0204 */
[----:B------:R-:W-:Y:S02]  /*49b0*/  @!UP0 UIADD3 UR9, UPT, UPT, UR10, -UR4, URZ ;  /* 0x800000040a098290 */ /* 0x000fe4000fffe0ff */
[----:B------:R-:W-:Y:S02]  /*49c0*/  UIADD3 UR4, UPT, UPT, -UR5, URZ, URZ ;  /* 0x000000ff05047290 */ /* 0x000fe4000fffe1ff */
[----:B------:R-:W-:Y:S02]  /*49d0*/  UIADD3 UR7, UPT, UPT, -UR6, URZ, URZ ;  /* 0x000000ff06077290 */ /* 0x000fe4000fffe1ff */
[----:B------:R-:W-:Y:S02]  /*49e0*/  @!UP0 UIMAD UR6, UR9, UR39, UR5 ;  /* 0x00000027090682a4 */ /* 0x000fe4000f8e0205 */
[----:B------:R-:W-:Y:S02]  /*49f0*/  UIMAD UR15, UR18, UR4, UR15 ;  /* 0x00000004120f72a4 */ /* 0x000fe4000f8e020f */
[----:B------:R-:W-:Y:S01]  /*4a00*/  UIMAD UR4, UR34, UR7, UR14 ;  /* 0x00000007220472a4 */ /* 0x000fe2000f8e020e */
[----:B------:R-:W-:Y:S02]  /*4a10*/  @!UP0 UMOV UR5, UR8 ;  /* 0x0000000800058c82 */ /* 0x000fe40008000000 */
[----:B------:R-:W-:Y:S02]  /*4a20*/  UIMAD UR15, UR5, UR18, UR15 ;  /* 0x00000012050f72a4 */ /* 0x000fe4000f8e020f */
[----:B------:R-:W-:Y:S11]  /*4a30*/  UIMAD UR14, UR6, UR34, UR4 ;  /* 0x00000022060e72a4 */ /* 0x000ff6000f8e0204 */
[----:B------:R-:W-:Y:S01]  /*4a40*/  @!UPT UIADD3 URZ, UPT, UPT, URZ, URZ, URZ ;  /* 0x000000fffffff290 */ /* 0x000fe2000fffe0ff */
.L_x_63:
[----:B------:R-:W1:Y:S01]  /*4a50*/  @!UP2 LDCU.128 UR8, c[0x0][0xb10] ;  /* 0x00016200ff08a7ac */ /* 0x000e620008000c00 */
[----:B------:R-:W-:Y:S04]  /*4a60*/  MOV R0, UR23 ;  /* 0x0000001700007c02 */ /* 0x000fe80008000f00 */
[----:B------:R-:W-:Y:S01]  /*4a70*/  IABS R0, R0 ;  /* 0x0000000000007213 */ /* 0x000fe20000000000 */
[----:B------:R-:W2:Y:S01]  /*4a80*/  @!UP2 LDCU UR5, c[0x0][0xb0c] ;  /* 0x00016180ff05a7ac */ /* 0x000ea20008000800 */
[----:B-1----:R-:W-:Y:S07]  /*4a90*/  UIMAD.WIDE.U32 UR6, UR15, UR8, URZ ;  /* 0x000000080f0672a5 */ /* 0x002fee000f8e00ff */
[----:B------:R-:W-:Y:S01]  /*4aa0*/  @!UP2 UMOV UR4, UR7 ;  /* 0x000000070004ac82 */ /* 0x000fe20008000000 */
[----:B--2---:R-:W-:Y:S02]  /*4ab0*/  @!UP2 UISETP.NE.AND UP0, UPT, UR5, 0x1, UPT ;  /* 0x000000010500a88c */ /* 0x004fe4000bf05270 */
[----:B------:R-:W-:Y:S02]  /*4ac0*/  @!UP2 USHF.R.U32.HI UR4, URZ, UR9, UR4 ;  /* 0x00000009ff04a299 */ /* 0x000fe40008011604 */
[----:B------:R-:W-:Y:S02]  /*4ad0*/  UIMAD.WIDE.U32 UR6, UR14, UR11, URZ ;  /* 0x0000000b0e0672a5 */ /* 0x000fe4000f8e00ff */
[----:B------:R-:W-:Y:S02]  /*4ae0*/  @!UP2 USEL UR8, UR15, UR4, !UP0 ;  /* 0x000000040f08a287 */ /* 0x000fe4000c000000 */
[----:B------:R-:W-:Y:S03]  /*4af0*/  @!UP2 UISETP.NE.AND UP0, UPT, UR10, 0x1, UPT ;  /* 0x000000010a00a88c */ /* 0x000fe6000bf05270 */
[----:B------:R-:W-:Y:S02]  /*4b00*/  @!UP2 UMOV UR6, UR7 ;  /* 0x000000070006ac82 */ /* 0x000fe40008000000 */
[----:B------:R-:W1:Y:S02]  /*4b10*/  @!UP2 LDCU UR4, c[0x0][0xb20] ;  /* 0x00016400ff04a7ac */ /* 0x000e640008000800 */
[----:B-1----:R-:W-:Y:S04]  /*4b20*/  @!UP2 USHF.R.U32.HI UR6, URZ, UR4, UR6 ;  /* 0x00000004ff06a299 */ /* 0x002fe80008011606 */
[----:B------:R-:W-:Y:S04]  /*4b30*/  @!UP2 USEL UR6, UR14, UR6, !UP0 ;  /* 0x000000060e06a287 */ /* 0x000fe8000c000000 */
[----:B------:R-:W-:Y:S02]  /*4b40*/  @!UP2 UIADD3 UR4, UPT, UPT, -UR8, UR6, URZ ;  /* 0x000000060804a290 */ /* 0x000fe4000fffe1ff */
[----:B------:R-:W-:Y:S02]  /*4b50*/  @!UP2 UIADD3 UR6, UPT, UPT, UR8, -UR6, URZ ;  /* 0x800000060806a290 */ /* 0x000fe4000fffe0ff */
[----:B------:R-:W-:Y:S02]  /*4b60*/  @!UP2 UIMAD UR15, UR4, UR5, UR15 ;  /* 0x00000005040fa2a4 */ /* 0x000fe4000f8e020f */
[----:B------:R-:W-:Y:S01]  /*4b70*/  @!UP2 UIMAD UR14, UR6, UR10, UR14 ;  /* 0x0000000a060ea2a4 */ /* 0x000fe2000f8e020e */
[----:B------:R-:W-:Y:S11]  /*4b80*/  BRA.U UP4, `(.L_x_64) ;  /* 0x0000000104107547 */ /* 0x000ff6000b800000 */
[----:B------:R-:W-:Y:S04]  /*4b90*/  MOV R9, UR44 ;  /* 0x0000002c00097c02 */ /* 0x000fe80008000f00 */
[----:B------:R-:W-:Y:S04]  /*4ba0*/  SHF.L.U32 R14, R9, 0x1f, RZ ;  /* 0x0000001f090e7819 */ /* 0x000fe800000006ff */
[----:B------:R-:W1:Y:S02]  /*4bb0*/  SYNCS.PHASECHK.TRANS64.TRYWAIT P1, [UR22+0x98], R14 ;  /* 0x0000980eff0075a7 */ /* 0x000e640008021116 */
[----:B-1----:R-:W-:Y:S05]  /*4bc0*/  @!P1 BRA `(.L_x_65) ;  /* 0x0000003c00889947 */ /* 0x002fea0003800000 */
.L_x_64:
[----:B------:R-:W-:Y:S01]  /*4bd0*/  UISETP.NE.AND UP4, UPT, UR29, URZ, UPT ;  /* 0x000000ff1d00728c */ /* 0x000fe2000bf85270 */
[----:B------:R-:W-:Y:S01]  /*4be0*/  R2UR UR4, R0 ;  /* 0x00000000000472ca */ /* 0x000fe200000e0000 */
[----:B------:R-:W-:Y:S01]  /*4bf0*/  USHF.L.U32 UR11, UR28, 0x6, URZ ;  /* 0x000000061c0b7899 */ /* 0x000fe200080006ff */
[----:B------:R-:W-:Y:S05]  /*4c00*/  IMAD.U32 R0, RZ, RZ, UR29 ;  /* 0x0000001dff007e24 */ /* 0x000fea000f8e00ff */
[----:B------:R-:W-:Y:S04]  /*4c10*/  IABS R11, R0 ;  /* 0x00000000000b7213 */ /* 0x000fe80000000000 */
[----:B------:R-:W2:Y:S02]  /*4c20*/  I2F.RP R16, R11 ;  /* 0x0000000b00107306 */ /* 0x000ea40000209400 */
[----:B------:R-:W-:Y:S07]  /*4c30*/  UIMAD.WIDE.U32 UR6, UR37, UR4, URZ ;  /* 0x00000004250672a5 */ /* 0x000fee000f8e00ff */
[----:B------:R-:W-:Y:S02]  /*4c40*/  UMOV UR12, UR7 ;  /* 0x00000007000c7c82 */ /* 0x000fe40008000000 */
[----:B------:R-:W-:Y:S04]  /*4c50*/  UIMAD UR4, UR12, UR43, UR4 ;  /* 0x0000002b0c0472a4 */ /* 0x000fe8000f8e0204 */
[----:B------:R-:W-:Y:S01]  /*4c60*/  UISETP.GT.U32.AND UP0, UPT, UR26, UR4, UPT ;  /* 0x000000041a00728c */ /* 0x000fe2000bf04070 */
[----:B--2---:R-:W2:Y:S10]  /*4c70*/  MUFU.RCP R0, R16 ;  /* 0x0000001000007308 */ /* 0x004eb40000001000 */
[----:B------:R-:W-:Y:S02]  /*4c80*/  @!UP0 UIADD3 UR4, UPT, UPT, UR4, -UR26, URZ ;  /* 0x8000001a04048290 */ /* 0x000fe4000fffe0ff */
[----:B------:R-:W-:Y:S02]  /*4c90*/  @!UP0 UIADD3 UR12, UPT, UPT, UR12, 0x1, URZ ;  /* 0x000000010c0c8890 */ /* 0x000fe4000fffe0ff */
[----:B------:R-:W-:Y:S02]  /*4ca0*/  UISETP.GE.U32.AND UP0, UPT, UR4, UR26, UPT ;  /* 0x0000001a0400728c */ /* 0x000fe4000bf06070 */
[----:B------:R-:W-:Y:S01]  /*4cb0*/  ULOP3.LUT UR4, UR23, UR27, URZ, 0x3c, !UPT ;  /* 0x0000001b17047292 */ /* 0x000fe2000f8e3cff */
[----:B--2---:R-:W-:Y:S04]  /*4cc0*/  VIADD R13, R0, 0xffffffe ;  /* 0x0ffffffe000d7836 */ /* 0x004fe80000000000 */
[----:B------:R-:W1:Y:S04]  /*4cd0*/  F2I.FTZ.U32.TRUNC.NTZ R15, R13 ;  /* 0x0000000d000f7305 */ /* 0x000e68000021f000 */
[----:B------:R-:W-:Y:S02]  /*4ce0*/  @UP0 UIADD3 UR12, UPT, UPT, UR12, 0x1, URZ ;  /* 0x000000010c0c0890 */ /* 0x000fe4000fffe0ff */
[----:B------:R-:W-:Y:S01]  /*4cf0*/  UISETP.GE.AND UP0, UPT, UR4, URZ, UPT ;  /* 0x000000ff0400728c */ /* 0x000fe2000bf06270 */
[--C-:B-1----:R-:W-:Y:S10]  /*4d00*/  IMAD.MOV R14, RZ, RZ, -R15.reuse ;  /* 0x000000ffff0e7224 */ /* 0x102ff400078e0a0f */
[----:B------:R-:W-:Y:S02]  /*4d10*/  @!UP0 UIADD3 UR12, UPT, UPT, -UR12, URZ, URZ ;  /* 0x000000ff0c0c8290 */ /* 0x000fe4000fffe1ff */
[----:B------:R-:W-:Y:S01]  /*4d20*/  @!UP6 ULOP3.LUT UR12, URZ, UR27, URZ, 0x33, !UPT ;  /* 0x0000001bff0ce292 */ /* 0x000fe2000f8e33ff */
[----:B------:R-:W-:Y:S02]  /*4d30*/  IMAD R9, R14, R11, RZ ;  /* 0x0000000b0e097224 */ /* 0x000fe400078e02ff */
[----:B------:R-:W-:Y:S01]  /*4d40*/  IMAD.MOV.U32 R14, RZ, RZ, RZ ;  /* 0x000000ffff0e7224 */ /* 0x000fe200078e00ff */
[----:B------:R-:W-:Y:S02]  /*4d50*/  ULOP3.LUT UR4, UR12, UR29, URZ, 0x3c, !UPT ;  /* 0x0000001d0c047292 */ /* 0x000fe4000f8e3cff */
[----:B------:R-:W-:Y:S01]  /*4d60*/  MOV R0, UR12 ;  /* 0x0000000c00007c02 */ /* 0x000fe20008000f00 */
[----:B------:R-:W-:Y:S01]  /*4d70*/  IMAD.HI.U32 R15, R15, R9, R14 ;  /* 0x000000090f0f7227 */ /* 0x000fe200078e000e */
[----:B------:R-:W-:Y:S02]  /*4d80*/  UISETP.GE.AND UP0, UPT, UR4, URZ, UPT ;  /* 0x000000ff0400728c */ /* 0x000fe4000bf06270 */
[----:B------:R-:W-:Y:S01]  /*4d90*/  IABS R0, R0 ;  /* 0x0000000000007213 */ /* 0x000fe20000000000 */
[----:B------:R-:W-:Y:S04]  /*4da0*/  UIADD3 UR4, UPT, UPT, -UR12, URZ, URZ ;  /* 0x000000ff0c047290 */ /* 0x000fe8000fffe1ff */
[----:B------:R-:W-:Y:S01]  /*4db0*/  IMAD.HI.U32 R15, R15, R0, RZ ;  /* 0x000000000f0f7227 */ /* 0x000fe200078e00ff */
[----:B------:R-:W-:Y:S03]  /*4dc0*/  UIMAD UR4, UR27, UR4, UR23 ;  /* 0x000000041b0472a4 */ /* 0x000fe6000f8e0217 */
[----:B------:R-:W-:Y:S01]  /*4dd0*/  IMAD.MOV R9, RZ, RZ, -R15 ;  /* 0x000000ffff097224 */ /* 0x000fe200078e0a0f */
[----:B------:R-:W-:Y:S03]  /*4de0*/  USHF.L.U32 UR10, UR4, 0x6, URZ ;  /* 0x00000006040a7899 */ /* 0x000fe600080006ff */
[C---:B------:R-:W-:Y:S05]  /*4df0*/  IMAD R0, R11.reuse, R9, R0 ;  /* 0x000000090b007224 */ /* 0x040fea00078e0200 */
[----:B------:R-:W-:Y:S11]  /*4e00*/  ISETP.GT.U32.AND P1, PT, R11, R0, PT ;  /* 0x000000000b00720c */ /* 0x000ff60003f24070 */
[----:B------:R-:W-:Y:S02]  /*4e10*/  @!UPT UIADD3 URZ, UPT, UPT, URZ, URZ, URZ ;  /* 0x000000fffffff290 */ /* 0x000fe4000fffe0ff */
[-C--:B------:R-:W-:Y:S01]  /*4e20*/  @!P1 IADD3 R0, PT, PT, R0, -R11.reuse, RZ ;  /* 0x8000000b00009210 */ /* 0x080fe20007ffe0ff */
[----:B------:R-:W-:Y:S01]  /*4e30*/  @!P1 VIADD R15, R15, 0x1 ;  /* 0x000000010f0f9836 */ /* 0x000fe20000000000 */
[----:B------:R-:W-:Y:S02]  /*4e40*/  ISETP.NE.U32.AND P1, PT, R2, RZ, PT ;  /* 0x000000ff0200720c */ /* 0x000fe40003f25070 */
[----:B------:R-:W-:Y:S02]  /*4e50*/  ISETP.GE.U32.AND P2, PT, R0, R11, PT ;  /* 0x0000000b0000720c */ /* 0x000fe40003f46070 */
[----:B------:R-:W-:Y:S11]  /*4e60*/  ISETP.NE.AND.EX P1, PT, R3, RZ, PT, P1 ;  /* 0x000000ff0300720c */ /* 0x000ff60003f25310 */
[----:B------:R-:W-:Y:S02]  /*4e70*/  @P2 IADD3 R15, PT, PT, R15, 0x1, RZ ;  /* 0x000000010f0f2810 */ /* 0x000fe40007ffe0ff */
[----:B------:R-:W-:Y:S02]  /*4e80*/  ISETP.NE.U32.AND P2, PT, R2, RZ, PT ;  /* 0x000000ff0200720c */ /* 0x000fe40003f45070 */
[----:B------:R-:W-:Y:S02]  /*4e90*/  R2UR UR13, R15 ;  /* 0x000000000f0d72ca */ /* 0x000fe400000e0000 */
[----:B------:R-:W-:Y:S11]  /*4ea0*/  ISETP.NE.AND.EX P2, PT, R3, RZ, PT, P2 ;  /* 0x000000ff0300720c */ /* 0x000ff60003f45320 */
[----:B------:R-:W-:Y:S02]  /*4eb0*/  @!UP0 UIADD3 UR13, UPT, UPT, -UR13, URZ, URZ ;  /* 0x000000ff0d0d8290 */ /* 0x000fe4000fffe1ff */
[----:B------:R-:W-:Y:S04]  /*4ec0*/  @!UP4 ULOP3.LUT UR13, URZ, UR29, URZ, 0x33, !UPT ;  /* 0x0000001dff0dc292 */ /* 0x000fe8000f8e33ff */
[----:B------:R-:W-:Y:S04]  /*4ed0*/  UIADD3 UR5, UPT, UPT, -UR13, URZ, URZ ;  /* 0x000000ff0d057290 */ /* 0x000fe8000fffe1ff */
[----:B------:R-:W-:Y:S01]  /*4ee0*/  UIMAD UR12, UR29, UR5, UR12 ;  /* 0x000000051d0c72a4 */ /* 0x000fe2000f8e020c */
[----:B------:R-:W-:Y:S11]  /*4ef0*/  @!P2 BRA `(.L_x_66) ;  /* 0x000000000030a947 */ /* 0x000ff60003800000 */
[----:B------:R-:W-:Y:S01]  /*4f00*/  UPLOP3.LUT UP3, UPT, UPT, UPT, UP5, 0x80, 0x8 ;  /* 0x000000000008789c */ /* 0x000fe20003f6f050 */
[----:B------:R-:W-:Y:S01]  /*4f10*/  HFMA2 R63, -RZ, RZ, 0, 5.9604644775390625e-08 ;  /* 0x00000001ff3f7431 */ /* 0x000fe200000001ff */
[----:B------:R-:W1:Y:S04]  /*4f20*/  LDCU.64 UR4, c[0x0][0x358] ;  /* 0x00006b00ff0477ac */ /* 0x000e680008000a00 */
[----:B------:R-:W-:Y:S11]  /*4f30*/  PLOP3.LUT P2, PT, PT, PT, UP3, 0x80, 0x8 ;  /* 0x000000000008781c */ /* 0x000ff60003f4f038 */
[----:B------:R-:W-:Y:S02]  /*4f40*/  @!UPT UIADD3 URZ, UPT, UPT, URZ, URZ, URZ ;  /* 0x000000fffffff290 */ /* 0x000fe4000fffe0ff */
[----:B------:R-:W2:Y:S01]  /*4f50*/  @P2 LDC.64 R14, c[0x0][0x888] ;  /* 0x00022200ff0e2b82 */ /* 0x000ea20000000a00 */
[----:B------:R-:W-:Y:S04]  /*4f60*/  @P2 IMAD R0, R17, R2, RZ ;  /* 0x0000000211002224 */ /* 0x000fe800078e02ff */
[----:B--2---:R-:W-:Y:S01]  /*4f70*/  @P2 IMAD.WIDE R14, R0, 0x4, R14 ;  /* 0x00000004000e2825 */ /* 0x004fe200078e020e */
[----:B------:R-:W-:Y:S04]  /*4f80*/  MOV R0, 0x1 ;  /* 0x0000000100007802 */ /* 0x000fe80000000f00 */
[----:B-1---5:R1:W5:Y:S01]  /*4f90*/  @P2 LDG.E R27, desc[UR4][R14.64] ;  /* 0x000000040e1b2981 */ /* 0x022362000c1e1900 */
[----:B------:R-:W-:Y:S01]  /*4fa0*/  @!P2 PRMT R63, R0, 0x7610, R63 ;  /* 0x00007610003fa816 */ /* 0x000fe2000000003f */
[----:B-1----:R-:W2:Y:S06]  /*4fb0*/  @!P2 LDC R27, c[0x0][0x880] ;  /* 0x00022000ff1bab82 */ /* 0x002eac0000000800 */
.L_x_66:
[----:B--2--5:R-:W-:Y:S01]  /*4fc0*/  @!P1 FSETP.EQ.AND P3, PT, R27, RZ, PT ;  /* 0x000000ff1b00920b */ /* 0x024fe20003f62000 */
[----:B------:R-:W-:Y:S01]  /*4fd0*/  @!UPT UIADD3 URZ, UPT, UPT, URZ, URZ, URZ ;  /* 0x000000fffffff290 */ /* 0x000fe2000fffe0ff */
[----:B------:R-:W-:Y:S11]  /*4fe0*/  @!P1 BRA `(.L_x_67) ;  /* 0x0000000000149947 */ /* 0x000ff60003800000 */
[----:B------:R-:W-:Y:S02]  /*4ff0*/  LOP3.LUT P1, RZ, R63, 0xff, RZ, 0xc0, !PT ;  /* 0x000000ff3fff7812 */ /* 0x000fe4000782c0ff */
[----:B------:R-:W-:Y:S04]  /*5000*/  PLOP3.LUT P3, PT, PT, PT, UP3, 0x80, 0x8 ;  /* 0x000000000008781c */ /* 0x000fe80003f6f038 */
[----:B------:R-:W-:Y:S07]  /*5010*/  PLOP3.LUT P3, PT, P3, PT, PT, 0x8, 0x80 ;  /* 0x000000000080781c */ /* 0x000fee0001f6e170 */
[----:B------:R-:W-:Y:S11]  /*5020*/  @P1 FSETP.EQ.AND P3, PT, R27, RZ, PT ;  /* 0x000000ff1b00120b */ /* 0x000ff60003f62000 */
[----:B------:R-:W-:Y:S02]  /*5030*/  @!UPT UIADD3 URZ, UPT, UPT, URZ, URZ, URZ ;  /* 0x000000fffffff290 */ /* 0x000fe4000fffe0ff */
.L_x_67:
[----:B------:R-:W-:Y:S01]  /*5040*/  ULEA UR4, UR25, UR22, 0x3 ;  /* 0x0000001619047291 */ /* 0x000fe2000f8e18ff */
[----:B------:R-:W-:Y:S02]  /*5050*/  SHF.L.U32 R9, R12, 0x1f, RZ ;  /* 0x0000001f0c097819 */ /* 0x000fe400000006ff */
[----:B------:R-:W-:Y:S04]  /*5060*/  ELECT P2, URZ, PT ;  /* 0x0000000000ff782f */ /* 0x000fe80003840000 */
[----:B------:R-:W-:Y:S02]  /*5070*/  PLOP3.LUT P2, PT, P3, P2, PT, 0xf2, 0x2f ;  /* 0x00000000002f781c */ /* 0x000fe40001f45e72 */
[----:B------:R-:W1:Y:S02]  /*5080*/  SYNCS.PHASECHK.TRANS64.TRYWAIT P1, [UR4+0x78], R9 ;  /* 0x00007809ff0075a7 */ /* 0x000e640008021104 */
[----:B-1----:R-:W-:Y:S09]  /*5090*/  @!P1 BRA `(.L_x_68) ;  /* 0x00000038006c9947 */ /* 0x002ff20003800000 */
.L_x_140:
[----:B------:R-:W2:Y:S01]  /*50a0*/  S2UR UR23, SR_CgaCtaId ;  /* 0x00000000001779c3 */ /* 0x000ea20000008800 */
[----:B------:R-:W-:Y:S01]  /*50b0*/  VOTEU.ALL UP0, P2 ;  /* 0x0000000000ff7886 */ /* 0x000fe20001000000 */
[----:B-1----:R-:W-:Y:S01]  /*50c0*/  @!P2 IADD3 R9, P1, PT, R18, 0x580, RZ ;  /* 0x000005801209a810 */ /* 0x002fe20007f3e0ff */
[----:B------:R-:W-:Y:S01]  /*50d0*/  UIADD3 UR6, UPT, UPT, UR25, 0x1, URZ ;  /* 0x0000000119067890 */ /* 0x000fe2000fffe0ff */
[----:B------:R-:W-:Y:S01]  /*50e0*/  @P0 SHF.R.U32.HI R17, RZ, 0x10, R5 ;  /* 0x00000010ff110819 */ /* 0x000fe20000011605 */
[----:B------:R-:W-:Y:S01]  /*50f0*/  UIADD3 UR9, UPT, UPT, UR4, 0x60, URZ ;  /* 0x0000006004097890 */ /* 0x000fe2000fffe0ff */
[----:B------:R-:W-:Y:S01]  /*5100*/  @!P2 R2UR UR7, R9 ;  /* 0x000000000907a2ca */ /* 0x000fe200000e0000 */
[----:B------:R-:W-:Y:S01]  /*5110*/  @!UP0 ULEA UR5, UR25, UR22, 0xd ;  /* 0x0000001619058291 */ /* 0x000fe2000f8e68ff */
[----:B------:R-:W-:Y:S01]  /*5120*/  @!P2 IMAD.X R0, RZ, RZ, R19, P1 ;  /* 0x000000ffff00a224 */ /* 0x000fe200008e0613 */
[----:B------:R-:W-:Y:S01]  /*5130*/  UMOV UR24, 0x0 ;  /* 0x0000000000187882 */ /* 0x000fe20000000000 */
[----:B------:R-:W-:Y:S01]  /*5140*/  UMOV UR25, 0x10000000 ;  /* 0x1000000000197882 */ /* 0x000fe20000000000 */
[----:B------:R-:W-:Y:S02]  /*5150*/  @!UP0 UIADD3 UR8, UPT, UPT, UR5, 0x400, URZ ;  /* 0x0000040005088890 */ /* 0x000fe4000fffe0ff */
[----:B------:R-:W-:Y:S01]  /*5160*/  UISETP.NE.AND UP0, UPT, UR6, 0x3, UPT ;  /* 0x000000030600788c */ /* 0x000fe2000bf05270 */
[----:B------:R-:W-:Y:S01]  /*5170*/  @!P2 R2UR UR5, R0 ;  /* 0x000000000005a2ca */ /* 0x000fe200000e0000 */
[----:B------:R-:W-:Y:S02]  /*5180*/  @!P2 IMAD.MOV.U32 R0, RZ, RZ, 0x2000 ;  /* 0x00002000ff00a424 */ /* 0x000fe400078e00ff */
[----:B------:R-:W-:Y:S02]  /*5190*/  USEL UR6, UR6, URZ, UP0 ;  /* 0x000000ff06067287 */ /* 0x000fe40008000000 */
[----:B------:R-:W-:Y:S01]  /*51a0*/  IMAD.U32 R14, RZ, RZ, UR7 ;  /* 0x00000007ff0e7e24 */ /* 0x000fe2000f8e00ff */
[----:B------:R-:W-:Y:S02]  /*51b0*/  USEL UR19, URZ, 0x1, UP0 ;  /* 0x00000001ff137887 */ /* 0x000fe40008000000 */
[----:B------:R-:W-:Y:S02]  /*51c0*/  VOTEU.ALL UP0, P2 ;  /* 0x0000000000ff7886 */ /* 0x000fe40001000000 */
[----:B------:R-:W-:Y:S01]  /*51d0*/  @!P2 R2UR UR20, R14 ;  /* 0x000000000e14a2ca */ /* 0x000fe200000e0000 */
[----:B--2---:R-:W-:Y:S01]  /*51e0*/  UPRMT UR7, UR23, 0x654, UR9 ;  /* 0x0000065417077896 */ /* 0x004fe20008000009 */
[----:B------:R-:W-:Y:S01]  /*51f0*/  LOP3.LUT R12, R12, UR19, RZ, 0x3c, !PT ;  /* 0x000000130c0c7c12 */ /* 0x000fe2000f8e3cff */
[----:B------:R-:W-:Y:S01]  /*5200*/  IMAD.U32 R15, RZ, RZ, UR5 ;  /* 0x00000005ff0f7e24 */ /* 0x000fe2000f8e00ff */
[----:B------:R-:W-:Y:S02]  /*5210*/  ULEA UR5, UR6, UR22, 0x3 ;  /* 0x0000001606057291 */ /* 0x000fe4000f8e18ff */
[----:B------:R-:W-:Y:S02]  /*5220*/  SHF.L.U32 R11, R12, 0x1f, RZ ;  /* 0x0000001f0c0b7819 */ /* 0x000fe400000006ff */
[----:B------:R-:W-:Y:S11]  /*5230*/  @!P2 R2UR UR21, R15 ;  /* 0x000000000f15a2ca */ /* 0x000ff600000e0000 */
[----:B------:R-:W-:Y:S02]  /*5240*/  @!UPT UIADD3 URZ, UPT, UPT, URZ, URZ, URZ ;  /* 0x000000fffffff290 */ /* 0x000fe4000fffe0ff */
[----:B------:R1:W-:Y:S01]  /*5250*/  @!UP0 UTMALDG.4D [UR8], [UR20], desc[UR24] ;  /* 0x00001808140085b4 */ /* 0x0003e20008019000 */
[----:B------:R1:W-:Y:S01]  /*5260*/  @!P2 SYNCS.ARRIVE.TRANS64.RED.A0TR RZ, [UR4+0x60], R0 ;  /* 0x00006000ffffa9a7 */ /* 0x0003e20008300404 */
[----:B------:R-:W-:Y:S01]  /*5270*/  SYNCS.ARRIVE.TRANS64.RED.A1T0 RZ, [UR7], RZ ;  /* 0x000000ffffff79a7 */ /* 0x000fe20008100407 */
[----:B------:R-:W2:Y:S02]  /*5280*/  SYNCS.PHASECHK.TRANS64.TRYWAIT P1, [UR5+0x78], R11 ;  /* 0x0000780bff0075a7 */ /* 0x000ea40008021105 */
[----:B-12---:R-:W-:Y:S05]  /*5290*/  @!P1 BRA `(.L_x_69) ;  /* 0x0000003800049947 */ /* 0x006fea0003800000 */
.L_x_142:
[----:B------:R-:W2:Y:S01]  /*52a0*/  S2UR UR19, SR_CgaCtaId ;  /* 0x00000000001379c3 */ /* 0x000ea20000008800 */
[----:B------:R-:W-:Y:S01]  /*52b0*/  UIADD3 UR9, UPT, UPT, UR5, 0x60, URZ ;  /* 0x0000006005097890 */ /* 0x000fe2000fffe0ff */
[----:B------:R-:W-:Y:S01]  /*52c0*/  @!P2 IADD3 R4, P1, PT, R18, 0x580, RZ ;  /* 0x000005801204a810 */ /* 0x000fe20007f3e0ff */
[----:B------:R-:W-:Y:S01]  /*52d0*/  UIADD3 UR23, UPT, UPT, UR14, UR42, URZ ;  /* 0x0000002a0e177290 */ /* 0x000fe2000fffe0ff */
[----:B------:R-:W-:Y:S01]  /*52e0*/  LOP3.LUT R10, R10, 0x1, RZ, 0x3c, !PT ;  /* 0x000000010a0a7812 */ /* 0x000fe200078e3cff */
[----:B------:R-:W-:Y:S01]  /*52f0*/  VOTEU.ALL UP0, P2 ;  /* 0x0000000000ff7886 */ /* 0x000fe20001000000 */
[----:B------:R-:W-:Y:S01]  /*5300*/  UMOV UR20, 0x0 ;  /* 0x0000000000147882 */ /* 0x000fe20000000000 */
[----:B-1----:R-:W-:Y:S01]  /*5310*/  @!P2 IMAD.X R0, RZ, RZ, R19, P1 ;  /* 0x000000ffff00a224 */ /* 0x002fe200008e0613 */
[----:B------:R-:W-:Y:S01]  /*5320*/  UMOV UR21, 0x10000000 ;  /* 0x1000000000157882 */ /* 0x000fe20000000000 */
[----:B------:R-:W-:Y:S02]  /*5330*/  UIADD3 UR28, UPT, UPT, UR15, UR41, URZ ;  /* 0x000000290f1c7290 */ /* 0x000fe4000fffe0ff */
[----:B------:R-:W-:Y:S02]  /*5340*/  @!UP0 ULEA UR4, UR6, UR22, 0xd ;  /* 0x0000001606048291 */ /* 0x000fe4000f8e68ff */
[----:B------:R-:W-:Y:S02]  /*5350*/  UIADD3 UR6, UPT, UPT, UR6, 0x1, URZ ;  /* 0x0000000106067890 */ /* 0x000fe4000fffe0ff */
[----:B------:R-:W-:Y:S02]  /*5360*/  @!UP0 UIADD3 UR10, UPT, UPT, UR10, 0x20, URZ ;  /* 0x000000200a0a8890 */ /* 0x000fe4000fffe0ff */
[----:B------:R-:W-:Y:S01]  /*5370*/  @!UP0 UIADD3 UR8, UPT, UPT, UR4, 0x400, URZ ;  /* 0x0000040004088890 */ /* 0x000fe2000fffe0ff */
[----:B------:R-:W-:Y:S01]  /*5380*/  @!P2 R2UR UR4, R0 ;  /* 0x000000000004a2ca */ /* 0x000fe200000e0000 */
[----:B------:R-:W-:Y:S02]  /*5390*/  UISETP.NE.AND UP0, UPT, UR6, 0x3, UPT ;  /* 0x000000030600788c */ /* 0x000fe4000bf05270 */
[----:B------:R-:W-:Y:S02]  /*53a0*/  UPLOP3.LUT UP4, UPT, UPT, UPT, UPT, 0x80, 0x8 ;  /* 0x000000000008789c */ /* 0x000fe40003f8f070 */
[----:B------:R-:W-:Y:S01]  /*53b0*/  USEL UR25, UR6, URZ, UP0 ;  /* 0x000000ff06197287 */ /* 0x000fe20008000000 */
[----:B------:R-:W-:Y:S02]  /*53c0*/  @!P2 R2UR UR6, R4 ;  /* 0x000000000406a2ca */ /* 0x000fe400000e0000 */
[----:B------:R-:W-:Y:S02]  /*53d0*/  PLOP3.LUT P0, PT, PT, PT, UP0, 0x80, 0x8 ;  /* 0x000000000008781c */ /* 0x000fe40003f0f008 */
[----:B------:R-:W-:Y:S03]  /*53e0*/  VOTEU.ALL UP0, P2 ;  /* 0x0000000000ff7886 */ /* 0x000fe60001000000 */
[----:B------:R-:W-:Y:S01]  /*53f0*/  IMAD.U32 R5, RZ, RZ, UR4 ;  /* 0x00000004ff057e24 */ /* 0x000fe2000f8e00ff */
[----:B--2---:R-:W-:Y:S04]  /*5400*/  UPRMT UR4, UR19, 0x654, UR9 ;  /* 0x0000065413047896 */ /* 0x004fe80008000009 */
[----:B------:R-:W-:Y:S01]  /*5410*/  @!P2 R2UR UR7, R5 ;  /* 0x000000000507a2ca */ /* 0x000fe200000e0000 */
[----:B------:R-:W-:Y:S01]  /*5420*/  IMAD.U32 R4, RZ, RZ, UR6 ;  /* 0x00000006ff047e24 */ /* 0x000fe2000f8e00ff */
[----:B------:R-:W-:Y:S04]  /*5430*/  SEL R5, RZ, 0x1, P0 ;  /* 0x00000001ff057807 */ /* 0x000fe80000000000 */
[----:B------:R-:W-:Y:S02]  /*5440*/  @!P2 R2UR UR6, R4 ;  /* 0x000000000406a2ca */ /* 0x000fe400000e0000 */
[----:B------:R-:W-:Y:S11]  /*5450*/  LOP3.LUT R12, R12, R5, RZ, 0x3c, !PT ;  /* 0x000000050c0c7212 */ /* 0x000ff600078e3cff */
[----:B------:R1:W-:Y:S01]  /*5460*/  @!UP0 UTMALDG.4D [UR8], [UR6], desc[UR20] ;  /* 0x00001408060085b4 */ /* 0x0003e20008019000 */
[----:B------:R1:W-:Y:S01]  /*5470*/  @!P2 SYNCS.ARRIVE.TRANS64.RED.A0TR RZ, [UR5+0x60], R8 ;  /* 0x00006008ffffa9a7 */ /* 0x0003e20008300405 */
[----:B------:R-:W-:Y:S01]  /*5480*/  SYNCS.ARRIVE.TRANS64.RED.A1T0 RZ, [UR4], RZ ;  /* 0x000000ffffff79a7 */ /* 0x000fe20008100404 */
[----:B------:R-:W-:Y:S05]  /*5490*/  BRA.U UP1, `(.L_x_70) ;  /* 0xfffffff1014c7547 */ /* 0x000fea000b83ffff */
[----:B------:R-:W-:Y:S01]  /*54a0*/  UIADD3 UR22, UPT, UPT, UR22, 0x78, URZ ;  /* 0x0000007816167890 */ /* 0x000fe2000fffe0ff */
[----:B------:R-:W-:-:S03]  /*54b0*/  SHF.L.U32 R3, R12, 0x1f, RZ ;  /* 0x0000001f0c037819 */ /* 0x000fc600000006ff */
[----:B------:R-:W-:-:S09]  /*54c0*/  ULEA UR4, UR25, UR22, 0x3 ;  /* 0x0000001619047291 */ /* 0x000fd2000f8e18ff */
[----:B------:R-:W2:Y:S02]  /*54d0*/  SYNCS.PHASECHK.TRANS64.TRYWAIT P0, [UR4], R3 ;  /* 0x00000003ff0075a7 */ /* 0x000ea40008001104 */
[----:B--2---:R-:W-:Y:S05]  /*54e0*/  @!P0 BRA `(.L_x_71) ;  /* 0x0000003400888947 */ /* 0x004fea0003800000 */
.L_x_144:
[----:B------:R-:W-:-:S04]  /*54f0*/  UIADD3 UR4, UPT, UPT, UR25, 0x1, URZ ;  /* 0x0000000119047890 */ /* 0x000fc8000fffe0ff */
[----:B------:R-:W-:-:S04]  /*5500*/  UISETP.NE.AND UP0, UPT, UR4, 0x3, UPT ;  /* 0x000000030400788c */ /* 0x000fc8000bf05270 */
[----:B------:R-:W-:Y:S02]  /*5510*/  USEL UR4, UR4, URZ, UP0 ;  /* 0x000000ff04047287 */ /* 0x000fe40008000000 */
[----:B------:R-:W-:-:S04]  /*5520*/  PLOP3.LUT P0, PT, PT, PT, UP0, 0x80, 0x8 ;  /* 0x000000000008781c */ /* 0x000fc80003f0f008 */
[----:B--2---:R-:W-:Y:S01]  /*5530*/  SEL R3, RZ, 0x1, P0 ;  /* 0x00000001ff037807 */ /* 0x004fe20000000000 */
[----:B------:R-:W-:-:S03]  /*5540*/  IMAD.U32 R0, RZ, RZ, UR4 ;  /* 0x00000004ff007e24 */ /* 0x000fc6000f8e00ff */
[----:B------:R-:W-:Y:S02]  /*5550*/  LOP3.LUT R12, R12, R3, RZ, 0x3c, !PT ;  /* 0x000000030c0c7212 */ /* 0x000fe400078e3cff */
[C---:B------:R-:W-:Y:S01]  /*5560*/  LEA R2, R0.reuse, UR22, 0x3 ;  /* 0x0000001600027c11 */ /* 0x040fe2000f8e18ff */
[----:B------:R-:W-:Y:S01]  /*5570*/  VIADD R0, R0, 0x1 ;  /* 0x0000000100007836 */ /* 0x000fe20000000000 */
[----:B------:R-:W-:-:S04]  /*5580*/  SHF.L.U32 R3, R12, 0x1f, RZ ;  /* 0x0000001f0c037819 */ /* 0x000fc800000006ff */
[----:B------:R-:W2:Y:S01]  /*5590*/  SYNCS.PHASECHK.TRANS64.TRYWAIT P1, [R2+URZ], R3 ;  /* 0x00000003020075a7 */ /* 0x000ea200080211ff */
[----:B------:R-:W-:-:S04]  /*55a0*/  ISETP.NE.AND P0, PT, R0, 0x3, PT ;  /* 0x000000030000780c */ /* 0x000fc80003f05270 */
[----:B------:R-:W-:Y:S02]  /*55b0*/  SEL R5, RZ, 0x1, P0 ;  /* 0x00000001ff057807 */ /* 0x000fe40000000000 */
[----:B------:R-:W-:Y:S02]  /*55c0*/  SEL R0, R0, RZ, P0 ;  /* 0x000000ff00007207 */ /* 0x000fe40000000000 */
[----:B------:R-:W-:Y:S01]  /*55d0*/  LOP3.LUT R5, R12, R5, RZ, 0x3c, !PT ;  /* 0x000000050c057212 */ /* 0x000fe200078e3cff */
[----:B--2---:R-:W-:Y:S06]  /*55e0*/  @!P1 BRA `(.L_x_72) ;  /* 0x0000003400609947 */ /* 0x004fec0003800000 */
.L_x_145:
[----:B------:R-:W-:Y:S02]  /*55f0*/  LEA R0, R0, UR22, 0x3 ;  /* 0x0000001600007c11 */ /* 0x000fe4000f8e18ff */
[----:B------:R-:W-:-:S07]  /*5600*/  SHF.L.U32 R5, R5, 0x1f, RZ ;  /* 0x0000001f05057819 */ /* 0x000fce00000006ff */
.L_x_73:
[----:B---3--:R3:W4:Y:S02]  /*5610*/  SYNCS.PHASECHK.TRANS64.TRYWAIT P0, [R0+URZ], R5 ;  /* 0x00000005000075a7 */ /* 0x00872400080011ff */
[----:B----4-:R-:W-:Y:S05]  /*5620*/  @!P0 NANOSLEEP.SYNCS 0x989680 ;  /* 0x009896800000895d */ /* 0x010fea0003900000 */
[----:B------:R-:W4:Y:S02]  /*5630*/  @!P0 SYNCS.PHASECHK.TRANS64 P0, [R0+URZ], R5 ;  /* 0x00000005000085a7 */ /* 0x000f2400080010ff */
[----:B-1--4-:R-:W-:Y:S05]  /*5640*/  @P0 EXIT ;  /* 0x000000000000094d */ /* 0x012fea0003800000 */
[----:B------:R-:W-:Y:S05]  /*5650*/  BRA `(.L_x_73) ;  /* 0xfffffffc00ec7947 */ /* 0x000fea000383ffff */
.L_x_61:
[----:B------:R-:W-:-:S06]  /*5660*/  UISETP.GE.AND UP0, UPT, UR15, 0x4, UPT ;  /* 0x000000040f00788c */ /* 0x000fcc000bf06270 */
[----:B------:R-:W-:-:S13]  /*5670*/  PLOP3.LUT P0, PT, PT, PT, UP0, 0x80, 0x8 ;  /* 0x000000000008781c */ /* 0x000fda0003f0f008 */
[----:B-1----:R-:W-:Y:S05]  /*5680*/  @!P0 EXIT ;  /* 0x000000000000894d */ /* 0x002fea0003800000 */
[----:B------:R-:W1:Y:S08]  /*5690*/  S2UR UR4, SR_CgaCtaId ;  /* 0x00000000000479c3 */ /* 0x000e700000008800 */
[----:B------:R-:W-:Y:S01]  /*56a0*/  BAR.SYNC.DEFER_BLOCKING 0x6, 0xa0 ;  /* 0x0182800000007b1d */ /* 0x000fe20000010000 */
[C---:B------:R-:W-:Y:S01]  /*56b0*/  IMAD.SHL.U32 R7, R62.reuse, 0x20, RZ ;  /* 0x000000203e077824 */ /* 0x040fe200078e00ff */
[----:B------:R-:W-:Y:S01]  /*56c0*/  SHF.R.U32.HI R6, RZ, 0x2, R62 ;  /* 0x00000002ff067819 */ /* 0x000fe2000001163e */
[C---:B------:R-:W-:Y:S01]  /*56d0*/  IMAD.SHL.U32 R61, R62.reuse, 0x4, RZ ;  /* 0x000000043e3d7824 */ /* 0x040fe200078e00ff */
[----:B------:R-:W-:Y:S01]  /*56e0*/  USHF.R.S32.HI UR53, URZ, 0x1f, UR5 ;  /* 0x0000001fff357899 */ /* 0x000fe20008011405 */
[C---:B------:R-:W-:Y:S01]  /*56f0*/  R2P PR, R62.reuse, 0x6 ;  /* 0x000000063e007804 */ /* 0x040fe20000000000 */
[----:B------:R-:W-:Y:S01]  /*5700*/  UMOV UR48, 0x400 ;  /* 0x0000040000307882 */ /* 0x000fe20000000000 */
[----:B------:R-:W2:Y:S01]  /*5710*/  LDCU.64 UR6, c[0x0][0x888] ;  /* 0x00011100ff0677ac */ /* 0x000ea20008000a00 */
[----:B------:R-:W3:Y:S01]  /*5720*/  LDC.64 R52, c[0x0][0x888] ;  /* 0x00022200ff347b82 */ /* 0x000ee20000000a00 */
[C---:B------:R-:W-:Y:S01]  /*5730*/  LOP3.LUT R0, R7.reuse, 0xe0, RZ, 0xc0, !PT ;  /* 0x000000e007007812 */ /* 0x040fe200078ec0ff */
[----:B------:R-:W-:Y:S01]  /*5740*/  IMAD.U32 R23, R62, 0x10000, RZ ;  /* 0x000100003e177824 */ /* 0x000fe200078e00ff */
[----:B------:R-:W-:Y:S01]  /*5750*/  LOP3.LUT R7, R7, 0x100, RZ, 0xc0, !PT ;  /* 0x0000010007077812 */ /* 0x000fe200078ec0ff */
[----:B------:R-:W-:Y:S01]  /*5760*/  IMAD.MOV.U32 R74, RZ, RZ, 0x8 ;  /* 0x00000008ff4a7424 */ /* 0x000fe200078e00ff */
[----:B------:R-:W-:Y:S01]  /*5770*/  LOP3.LUT R61, R0, 0x1c, R61, 0xf8, !PT ;  /* 0x0000001c003d7812 */ /* 0x000fe200078ef83d */
[----:B------:R-:W-:-:S02]  /*5780*/  IMAD.SHL.U32 R0, R62, 0x10, RZ ;  /* 0x000000103e007824 */ /* 0x000fc400078e00ff */
[----:B------:R-:W-:Y:S01]  /*5790*/  HFMA2 R60, -RZ, RZ, 0, 5.9604644775390625e-08 ;  /* 0x00000001ff3c7431 */ /* 0x000fe200000001ff */
[----:B------:R-:W4:Y:S01]  /*57a0*/  LDC.64 R54, c[0x0][0x890] ;  /* 0x00022400ff367b82 */ /* 0x000f220000000a00 */
[----:B------:R-:W-:Y:S01]  /*57b0*/  LOP3.LUT R61, R61, 0x4, R6, 0x78, !PT ;  /* 0x000000043d3d7812 */ /* 0x000fe200078e7806 */
[----:B------:R-:W-:Y:S01]  /*57c0*/  IMAD.MOV.U32 R73, RZ, RZ, 0x10 ;  /* 0x00000010ff497424 */ /* 0x000fe200078e00ff */
[----:B------:R-:W-:Y:S01]  /*57d0*/  LOP3.LUT R0, R7, 0x600, R0, 0xf8, !PT ;  /* 0x0000060007007812 */ /* 0x000fe200078ef800 */
[----:B------:R-:W-:Y:S01]  /*57e0*/  ULEA.HI UR53, UR53, UR5, URZ, 0x6 ;  /* 0x0000000535357291 */ /* 0x000fe2000f8f30ff */
[----:B------:R-:W-:Y:S01]  /*57f0*/  LOP3.LUT R62, R62, 0x60, RZ, 0xc0, !PT ;  /* 0x000000603e3e7812 */ /* 0x000fe200078ec0ff */
[----:B------:R-:W-:Y:S01]  /*5800*/  IMAD.MOV.U32 R22, RZ, RZ, RZ ;  /* 0x000000ffff167224 */ /* 0x000fe200078e00ff */
[----:B-1----:R-:W-:Y:S01]  /*5810*/  ULEA UR48, UR4, UR48, 0x18 ;  /* 0x0000003004307291 */ /* 0x002fe2000f8ec0ff */
[----:B------:R-:W-:Y:S01]  /*5820*/  LOP3.LUT R61, R0, R61, RZ, 0xfc, !PT ;  /* 0x0000003d003d7212 */ /* 0x000fe200078efcff */
[----:B--2---:R-:W-:Y:S01]  /*5830*/  IMAD.U32 R66, RZ, RZ, UR6 ;  /* 0x00000006ff427e24 */ /* 0x004fe2000f8e00ff */
[----:B------:R-:W-:Y:S01]  /*5840*/  CS2R R58, SRZ ;  /* 0x00000000003a7805 */ /* 0x000fe2000001ff00 */
[----:B------:R-:W-:Y:S01]  /*5850*/  IMAD.U32 R65, RZ, RZ, UR7 ;  /* 0x00000007ff417e24 */ /* 0x000fe2000f8e00ff */
[----:B------:R-:W1:Y:S01]  /*5860*/  LDCU.64 UR6, c[0x0][0x8b0] ;  /* 0x00011600ff0677ac */ /* 0x000e620008000a00 */
[----:B------:R-:W-:-:S02]  /*5870*/  LOP3.LUT R23, R23, 0x600000, RZ, 0xc0, !PT ;  /* 0x0060000017177812 */ /* 0x000fc400078ec0ff */
[----:B------:R-:W-:Y:S01]  /*5880*/  SEL R74, R74, 0xfffffff8, !P1 ;  /* 0xfffffff84a4a7807 */ /* 0x000fe20004800000 */
[----:B------:R-:W2:Y:S01]  /*5890*/  LDS R2, [UR48+0xf0] ;  /* 0x0000f030ff027984 */ /* 0x000ea20008000800 */
[----:B------:R-:W-:Y:S01]  /*58a0*/  UIADD3 UR4, UPT, UPT, UR48, 0x400, URZ ;  /* 0x0000040030047890 */ /* 0x000fe2000fffe0ff */
[----:B------:R-:W-:Y:S01]  /*58b0*/  SEL R73, R73, 0xfffffff0, !P2 ;  /* 0xfffffff049497807 */ /* 0x000fe20005000000 */
[----:B------:R-:W2:Y:S04]  /*58c0*/  LDCU UR61, c[0x0][0x370] ;  /* 0x00006e00ff3d77ac */ /* 0x000ea80008000800 */
[----:B------:R-:W-:Y:S01]  /*58d0*/  IMAD.U32 R0, RZ, RZ, UR4 ;  /* 0x00000004ff007e24 */ /* 0x000fe2000f8e00ff */
[----:B------:R-:W-:Y:S01]  /*58e0*/  UMOV UR51, URZ ;  /* 0x000000ff00337c82 */ /* 0x000fe20008000000 */
[----:B------:R-:W2:Y:S01]  /*58f0*/  LDCU UR45, c[0x0][0xb0c] ;  /* 0x00016180ff2d77ac */ /* 0x000ea20008000800 */
[----:B------:R-:W2:Y:S01]  /*5900*/  LDCU UR38, c[0x0][0xb30] ;  /* 0x00016600ff2677ac */ /* 0x000ea20008000800 */
[----:B-1----:R-:W-:-:S02]  /*5910*/  IMAD.U32 R70, RZ, RZ, UR6 ;  /* 0x00000006ff467e24 */ /* 0x002fc4000f8e00ff */
[----:B------:R-:W-:Y:S01]  /*5920*/  IMAD.U32 R69, RZ, RZ, UR7 ;  /* 0x00000007ff457e24 */ /* 0x000fe2000f8e00ff */
[----:B------:R-:W1:Y:S01]  /*5930*/  LDCU.64 UR6, c[0x0][0x8a8] ;  /* 0x00011500ff0677ac */ /* 0x000e620008000a00 */
[----:B------:R-:W2:Y:S01]  /*5940*/  LDCU UR63, c[0x0][0x388] ;  /* 0x00007100ff3f77ac */ /* 0x000ea20008000800 */
[----:B------:R-:W2:Y:S01]  /*5950*/  LDCU.64 UR46, c[0x0][0xb28] ;  /* 0x00016500ff2e77ac */ /* 0x000ea20008000a00 */
[----:B------:R-:W2:Y:S01]  /*5960*/  LDCU.128 UR56, c[0x0][0xb10] ;  /* 0x00016200ff3877ac */ /* 0x000ea20008000c00 */
[----:B------:R-:W2:Y:S01]  /*5970*/  LDCU UR60, c[0x0][0x374] ;  /* 0x00006e80ff3c77ac */ /* 0x000ea20008000800 */
[----:B-1----:R-:W-:Y:S01]  /*5980*/  MOV R68, UR6 ;  /* 0x0000000600447c02 */ /* 0x002fe20008000f00 */
[----:B------:R-:W-:Y:S01]  /*5990*/  IMAD.U32 R67, RZ, RZ, UR7 ;  /* 0x00000007ff437e24 */ /* 0x000fe2000f8e00ff */
[----:B------:R-:W-:Y:S01]  /*59a0*/  USHF.R.S32.HI UR53, URZ, 0x6, UR53 ;  /* 0x00000006ff357899 */ /* 0x000fe20008011435 */
[----:B------:R-:W-:Y:S01]  /*59b0*/  UMOV UR54, URZ ;  /* 0x000000ff00367c82 */ /* 0x000fe20008000000 */
[C---:B--2---:R-:W-:Y:S01]  /*59c0*/  VIADD R3, R2.reuse, 0x40 ;  /* 0x0000004002037836 */ /* 0x044fe20000000000 */
[----:B------:R-:W-:Y:S01]  /*59d0*/  LOP3.LUT R2, R2, 0xffff, RZ, 0xc0, !PT ;  /* 0x0000ffff02027812 */ /* 0x000fe200078ec0ff */
[----:B------:R-:W-:-:S03]  /*59e0*/  UMOV UR55, URZ ;  /* 0x000000ff00377c82 */ /* 0x000fc60008000000 */
[----:B------:R-:W-:-:S05]  /*59f0*/  LOP3.LUT R3, R3, 0xffff, RZ, 0xc0, !PT ;  /* 0x0000ffff03037812 */ /* 0x000fca00078ec0ff */
[----:B---34-:R1:W-:Y:S02]  /*5a00*/  STL.64 [R1], R2 ;  /* 0x0000000201007387 */ /* 0x0183e40000100a00 */
.L_x_104:
[----:B-1----:R-:W-:Y:S04]  /*5a10*/  SHF.L.U32 R3, R58, 0x1f, RZ ;  /* 0x0000001f3a037819 */ /* 0x002fe800000006ff */
[----:B------:R-:W1:Y:S02]  /*5a20*/  SYNCS.PHASECHK.TRANS64.TRYWAIT P0, [UR48+0xa0], R3 ;  /* 0x0000a003ff0075a7 */ /* 0x000e640008001130 */
[----:B-1----:R-:W-:Y:S05]  /*5a30*/  @!P0 BRA `(.L_x_74) ;  /* 0x0000003000608947 */ /* 0x002fea0003800000 */
.L_x_147:
[----:B------:R-:W2:Y:S01]  /*5a40*/  LDS.128 R4, [UR48+0xe0] ;  /* 0x0000e030ff047984 */ /* 0x000ea20008000c00 */
[----:B------:R-:W-:Y:S01]  /*5a50*/  UIADD3 UR4, UPT, UPT, UR48, 0xa8, URZ ;  /* 0x000000a830047890 */ /* 0x000fe2000fffe0ff */
[----:B------:R-:W-:Y:S01]  /*5a60*/  IMAD R2, R22, 0x4, R1 ;  /* 0x0000000416027824 */ /* 0x000fe200078e0201 */
[----:B------:R-:W-:Y:S02]  /*5a70*/  UISETP.GE.AND UP0, UPT, UR39, 0x1, UPT ;  /* 0x000000012700788c */ /* 0x000fe4000bf06270 */
[----:B------:R-:W-:Y:S01]  /*5a80*/  UPRMT UR4, URZ, 0x654, UR4 ;  /* 0x00000654ff047896 */ /* 0x000fe20008000004 */
[----:B------:R-:W-:Y:S01]  /*5a90*/  @!PT LDS RZ, [RZ] ;  /* 0x00000000fffff984 */ /* 0x000fe20000000800 */
[----:B------:R-:W-:Y:S01]  /*5aa0*/  @!PT LDS RZ, [RZ] ;  /* 0x00000000fffff984 */ /* 0x000fe20000000800 */
[----:B------:R-:W-:Y:S01]  /*5ab0*/  @!PT LDS RZ, [RZ] ;  /* 0x00000000fffff984 */ /* 0x000fe20000000800 */
[----:B------:R-:W-:Y:S01]  /*5ac0*/  @!PT LDS RZ, [RZ] ;  /* 0x00000000fffff984 */ /* 0x000fe20000000800 */
[----:B------:R3:W-:Y:S06]  /*5ad0*/  MEMBAR.ALL.CTA ;  /* 0x0000000000007992 */ /* 0x0007ec0000008000 */
[----:B---3--:R-:W3:Y:S02]  /*5ae0*/  FENCE.VIEW.ASYNC.S ;  /* 0x00000000000073c6 */ /* 0x008ee40000000000 */
[----:B---3--:R-:W-:Y:S06]  /*5af0*/  SYNCS.ARRIVE.TRANS64.RED.A1T0 RZ, [UR4], RZ ;  /* 0x000000ffffff79a7 */ /* 0x008fec0008100404 */
[----:B------:R-:W5:Y:S01]  /*5b00*/  LDL R2, [R2] ;  /* 0x0000000002027983 */ /* 0x000f620000100800 */
[----:B--2---:R-:W-:Y:S11]  /*5b10*/  LOP3.LUT P0, RZ, R6, 0x1, RZ, 0xc0, !PT ;  /* 0x0000000106ff7812 */ /* 0x004ff6000780c0ff */
[----:B------:R-:W-:Y:S02]  /*5b20*/  @!UPT UIADD3 URZ, UPT, UPT, URZ, URZ, URZ ;  /* 0x000000fffffff290 */ /* 0x000fe4000fffe0ff */
[----:B------:R-:W-:Y:S01]  /*5b30*/  VOTEU.ANY UP1, P0 ;  /* 0x0000000000ff7886 */ /* 0x000fe20000020100 */
[----:B------:R-:W-:Y:S01]  /*5b40*/  PLOP3.LUT P0, PT, PT, PT, UP1, 0x80, 0x8 ;  /* 0x000000000008781c */ /* 0x000fe20003f0f018 */
[----:B------:R-:W-:Y:S11]  /*5b50*/  UP2UR UR62, UPR, URZ, 0x2 ;  /* 0x00000002ff3e7883 */ /* 0x000ff60008000000 */
[----:B------:R-:W-:Y:S01]  /*5b60*/  @!UPT UIADD3 URZ, UPT, UPT, URZ, URZ, URZ ;  /* 0x000000fffffff290 */ /* 0x000fe2000fffe0ff */
[----:B-1----:R-:W-:Y:S02]  /*5b70*/  @P0 MOV R3, R4 ;  /* 0x0000000400030202 */ /* 0x002fe40000000f00 */
[----:B------:R-:W-:Y:S02]  /*5b80*/  @P0 LOP3.LUT R0, R5, 0xffff, RZ, 0xc0, !PT ;  /* 0x0000ffff05000812 */ /* 0x000fe400078ec0ff */
[----:B------:R-:W-:Y:S02]  /*5b90*/  @P0 R2UR UR5, R3 ;  /* 0x00000000030502ca */ /* 0x000fe400000e0000 */
[----:B------:R-:W-:Y:S01]  /*5ba0*/  @P0 R2UR UR4, R0 ;  /* 0x00000000000402ca */ /* 0x000fe200000e0000 */
[----:B------:R-:W-:Y:S05]  /*5bb0*/  IMAD.U32 R0, RZ, RZ, UR53 ;  /* 0x00000035ff007e24 */ /* 0x000fea000f8e00ff */
[----:B------:R-:W-:Y:S05]  /*5bc0*/  IABS R3, R0 ;  /* 0x0000000000037213 */ /* 0x000fea0000000000 */
[----:B------:R-:W-:Y:S02]  /*5bd0*/  @UP1 UMOV UR37, UR5 ;  /* 0x0000000500251c82 */ /* 0x000fe40008000000 */
[----:B------:R-:W-:Y:S01]  /*5be0*/  @UP1 UMOV UR36, UR4 ;  /* 0x0000000400241c82 */ /* 0x000fe20008000000 */
[----:B------:R-:W-:Y:S05]  /*5bf0*/  BRA.U !UP0, `(.L_x_75) ;  /* 0x0000000108cc7547 */ /* 0x000fea000b800000 */
[----:B------:R-:W1:Y:S01]  /*5c00*/  LDCU UR9, c[0x0][0xb20] ;  /* 0x00016400ff0977ac */ /* 0x000e620008000800 */
[----:B------:R-:W-:Y:S02]  /*5c10*/  UIMAD.WIDE.U32 UR4, UR60, UR59, URZ ;  /* 0x0000003b3c0472a5 */ /* 0x000fe4000f8e00ff */
[----:B------:R-:W-:Y:S02]  /*5c20*/  UIMAD.WIDE.U32 UR6, UR61, UR56, URZ ;  /* 0x000000383d0672a5 */ /* 0x000fe4000f8e00ff */
[----:B------:R-:W-:Y:S02]  /*5c30*/  UIMAD.WIDE.U32 UR10, UR36, UR59, URZ ;  /* 0x0000003b240a72a5 */ /* 0x000fe4000f8e00ff */
[----:B------:R-:W-:Y:S02]  /*5c40*/  UISETP.NE.AND UP0, UPT, UR58, 0x1, UPT ;  /* 0x000000013a00788c */ /* 0x000fe4000bf05270 */
[----:B------:R-:W-:Y:S02]  /*5c50*/  UISETP.NE.AND UP1, UPT, UR45, 0x1, UPT ;  /* 0x000000012d00788c */ /* 0x000fe4000bf25270 */
[----:B------:R-:W-:Y:S02]  /*5c60*/  UISETP.NE.AND UP2, UPT, UR39, 0x1, UPT ;  /* 0x000000012700788c */ /* 0x000fe4000bf45270 */
[----:B------:R-:W-:Y:S01]  /*5c70*/  UIMAD.WIDE.U32 UR12, UR37, UR56, URZ ;  /* 0x00000038250c72a5 */ /* 0x000fe2000f8e00ff */
[----:B------:R-:W-:Y:S01]  /*5c80*/  UMOV UR4, UR5 ;  /* 0x0000000500047c82 */ /* 0x000fe20008000000 */
[----:B------:R-:W-:Y:S01]  /*5c90*/  UMOV UR6, UR11 ;  /* 0x0000000b00067c82 */ /* 0x000fe20008000000 */
[----:B-1----:R-:W-:Y:S03]  /*5ca0*/  USHF.R.U32.HI UR8, URZ, UR9, UR4 ;  /* 0x00000009ff087299 */ /* 0x002fe60008011604 */
[----:B------:R-:W-:Y:S02]  /*5cb0*/  UMOV UR4, UR7 ;  /* 0x0000000700047c82 */ /* 0x000fe40008000000 */
[----:B------:R-:W-:Y:S02]  /*5cc0*/  USHF.R.U32.HI UR5, URZ, UR57, UR4 ;  /* 0x00000039ff057299 */ /* 0x000fe40008011604 */
[----:B------:R-:W-:Y:S02]  /*5cd0*/  USEL UR4, UR60, UR8, !UP0 ;  /* 0x000000083c047287 */ /* 0x000fe4000c000000 */
[----:B------:R-:W-:Y:S02]  /*5ce0*/  USHF.R.U32.HI UR8, URZ, UR9, UR6 ;  /* 0x00000009ff087299 */ /* 0x000fe40008011606 */
[----:B------:R-:W-:Y:S02]  /*5cf0*/  UIMAD.WIDE.U32 UR6, UR4, UR46, URZ ;  /* 0x0000002e040672a5 */ /* 0x000fe4000f8e00ff */
[----:B------:R-:W-:Y:S02]  /*5d00*/  USEL UR9, UR61, UR5, !UP1 ;  /* 0x000000053d097287 */ /* 0x000fe4000c800000 */
[----:B------:R-:W-:Y:S02]  /*5d10*/  USEL UR8, UR36, UR8, !UP0 ;  /* 0x0000000824087287 */ /* 0x000fe4000c000000 */
[----:B------:R-:W-:Y:S01]  /*5d20*/  UIMAD.WIDE.U32 UR10, UR9, UR46, URZ ;  /* 0x0000002e090a72a5 */ /* 0x000fe2000f8e00ff */
[----:B------:R-:W-:Y:S01]  /*5d30*/  UMOV UR6, UR7 ;  /* 0x0000000700067c82 */ /* 0x000fe20008000000 */
[----:B------:R-:W-:Y:S01]  /*5d40*/  UMOV UR5, UR13 ;  /* 0x0000000d00057c82 */ /* 0x000fe20008000000 */
[----:B------:R-:W-:Y:S02]  /*5d50*/  @UP2 USHF.R.U32.HI UR4, URZ, UR47, UR6 ;  /* 0x0000002fff042299 */ /* 0x000fe40008011606 */
[----:B------:R-:W-:Y:S02]  /*5d60*/  USHF.R.U32.HI UR5, URZ, UR57, UR5 ;  /* 0x00000039ff057299 */ /* 0x000fe40008011605 */
[----:B------:R-:W-:Y:S02]  /*5d70*/  UIMAD UR4, UR39, UR4, URZ ;  /* 0x00000004270472a4 */ /* 0x000fe4000f8e02ff */
[----:B------:R-:W-:Y:S02]  /*5d80*/  USEL UR5, UR37, UR5, !UP1 ;  /* 0x0000000525057287 */ /* 0x000fe4000c800000 */
[----:B------:R-:W-:Y:S01]  /*5d90*/  UISETP.GE.AND UP0, UPT, UR8, UR4, UPT ;  /* 0x000000040800728c */ /* 0x000fe2000bf06270 */
[----:B------:R-:W-:Y:S01]  /*5da0*/  UMOV UR6, UR11 ;  /* 0x0000000b00067c82 */ /* 0x000fe20008000000 */
[----:B------:R-:W-:Y:S02]  /*5db0*/  UIMAD.WIDE.U32 UR10, UR8, UR46, URZ ;  /* 0x0000002e080a72a5 */ /* 0x000fe4000f8e00ff */
[----:B------:R-:W-:Y:S04]  /*5dc0*/  @UP2 USHF.R.U32.HI UR9, URZ, UR47, UR6 ;  /* 0x0000002fff092299 */ /* 0x000fe80008011606 */
[----:B------:R-:W-:Y:S01]  /*5dd0*/  UIMAD UR6, UR39, UR9, URZ ;  /* 0x00000009270672a4 */ /* 0x000fe2000f8e02ff */
[----:B------:R-:W-:Y:S03]  /*5de0*/  UMOV UR4, UR11 ;  /* 0x0000000b00047c82 */ /* 0x000fe60008000000 */
[----:B------:R-:W-:Y:S02]  /*5df0*/  UISETP.GE.OR UP0, UPT, UR5, UR6, UP0 ;  /* 0x000000060500728c */ /* 0x000fe40008706670 */
[----:B------:R-:W-:Y:S02]  /*5e00*/  USHF.R.U32.HI UR4, URZ, UR47, UR4 ;  /* 0x0000002fff047299 */ /* 0x000fe40008011604 */
[----:B------:R-:W-:Y:S02]  /*5e10*/  UIMAD.WIDE.U32 UR6, UR5, UR46, URZ ;  /* 0x0000002e050672a5 */ /* 0x000fe4000f8e00ff */
[----:B------:R-:W-:Y:S02]  /*5e20*/  USEL UR11, UR8, UR4, !UP2 ;  /* 0x00000004080b7287 */ /* 0x000fe4000d000000 */
[----:B------:R-:W-:Y:S02]  /*5e30*/  UIADD3 UR6, UPT, UPT, -UR5, URZ, URZ ;  /* 0x000000ff05067290 */ /* 0x000fe4000fffe1ff */
[----:B------:R-:W-:Y:S02]  /*5e40*/  UIADD3 UR10, UPT, UPT, -UR11, URZ, URZ ;  /* 0x000000ff0b0a7290 */ /* 0x000fe4000fffe1ff */
[----:B------:R-:W-:Y:S02]  /*5e50*/  UIMAD UR6, UR45, UR6, UR37 ;  /* 0x000000062d0672a4 */ /* 0x000fe4000f8e0225 */
[----:B------:R-:W-:Y:S01]  /*5e60*/  UIMAD UR10, UR39, UR10, UR8 ;  /* 0x0000000a270a72a4 */ /* 0x000fe2000f8e0208 */
[----:B------:R-:W-:Y:S01]  /*5e70*/  @!UP0 UMOV UR4, UR7 ;  /* 0x0000000700048c82 */ /* 0x000fe20008000000 */
[----:B------:R-:W-:Y:S02]  /*5e80*/  UIADD3 UR7, UPT, UPT, -UR8, URZ, URZ ;  /* 0x000000ff08077290 */ /* 0x000fe4000fffe1ff */
[----:B------:R-:W-:Y:S04]  /*5e90*/  @!UP0 USHF.R.U32.HI UR4, URZ, UR47, UR4 ;  /* 0x0000002fff048299 */ /* 0x000fe80008011604 */
[----:B------:R-:W-:Y:S04]  /*5ea0*/  @!UP0 USEL UR4, UR5, UR4, !UP2 ;  /* 0x0000000405048287 */ /* 0x000fe8000d000000 */
[----:B------:R-:W-:Y:S02]  /*5eb0*/  @!UP0 UIMAD UR9, UR9, UR10, UR4 ;  /* 0x0000000a090982a4 */ /* 0x000fe4000f8e0204 */
[----:B------:R-:W-:Y:S02]  /*5ec0*/  @!UP0 UIADD3 UR10, UPT, UPT, UR11, -UR4, URZ ;  /* 0x800000040b0a8290 */ /* 0x000fe4000fffe0ff */
[----:B------:R-:W-:Y:S02]  /*5ed0*/  UIMAD UR4, UR58, UR7, UR36 ;  /* 0x000000073a0472a4 */ /* 0x000fe4000f8e0224 */
[----:B------:R-:W-:Y:S03]  /*5ee0*/  @!UP0 UIMAD UR8, UR10, UR39, UR5 ;  /* 0x000000270a0882a4 */ /* 0x000fe6000f8e0205 */
[----:B------:R-:W-:Y:S02]  /*5ef0*/  @!UP0 UMOV UR5, UR9 ;  /* 0x0000000900058c82 */ /* 0x000fe40008000000 */
[----:B------:R-:W-:Y:S02]  /*5f00*/  UIMAD UR37, UR5, UR45, UR6 ;  /* 0x0000002d052572a4 */ /* 0x000fe4000f8e0206 */
[----:B------:R-:W-:Y:S11]  /*5f10*/  UIMAD UR36, UR8, UR58, UR4 ;  /* 0x0000003a082472a4 */ /* 0x000ff6000f8e0204 */
[----:B------:R-:W-:Y:S01]  /*5f20*/  @!UPT UIADD3 URZ, UPT, UPT, URZ, URZ, URZ ;  /* 0x000000fffffff290 */ /* 0x000fe2000fffe0ff */
.L_x_75:
[----:B------:R-:W-:Y:S01]  /*5f30*/  UISETP.NE.AND UP4, UPT, UR63, URZ, UPT ;  /* 0x000000ff3f00728c */ /* 0x000fe2000bf85270 */
[----:B------:R-:W-:Y:S01]  /*5f40*/  R2UR UR6, R3 ;  /* 0x00000000030672ca */ /* 0x000fe200000e0000 */
[----:B------:R-:W-:Y:S01]  /*5f50*/  UIADD3 UR11, UPT, UPT, UR48, 0x400, URZ ;  /* 0x00000400300b7890 */ /* 0x000fe2000fffe0ff */
[----:B------:R-:W-:Y:S01]  /*5f60*/  IABS R0, R0 ;  /* 0x0000000000007213 */ /* 0x000fe20000000000 */
[----:B------:R-:W-:Y:S01]  /*5f70*/  USHF.L.U32 UR42, UR28, 0x6, URZ ;  /* 0x000000061c2a7899 */ /* 0x000fe200080006ff */
[----:B------:R-:W-:Y:S03]  /*5f80*/  @P0 SHF.R.U32.HI R72, RZ, 0x10, R5 ;  /* 0x00000010ff480819 */ /* 0x000fe60000011605 */
[----:B------:R-:W-:Y:S05]  /*5f90*/  IMAD.MOV R0, RZ, RZ, -R0 ;  /* 0x000000ffff007224 */ /* 0x000fea00078e0a00 */
[----:B------:R-:W-:Y:S01]  /*5fa0*/  R2UR UR9, R0 ;  /* 0x00000000000972ca */ /* 0x000fe200000e0000 */
[----:B------:R-:W1:Y:S10]  /*5fb0*/  I2F.RP R9, UR6 ;  /* 0x0000000600097d06 */ /* 0x000e740008209400 */
[----:B-1----:R-:W1:Y:S02]  /*5fc0*/  MUFU.RCP R3, R9 ;  /* 0x0000000900037308 */ /* 0x002e640000001000 */
[----:B-1----:R-:W-:Y:S08]  /*5fd0*/  VIADD R8, R3, 0xffffffe ;  /* 0x0ffffffe03087836 */ /* 0x002ff00000000000 */
[----:B------:R-:W1:Y:S02]  /*5fe0*/  F2I.FTZ.U32.TRUNC.NTZ R3, R8 ;  /* 0x0000000800037305 */ /* 0x000e64000021f000 */
[----:B-1----:R-:W-:Y:S01]  /*5ff0*/  R2UR UR5, R3 ;  /* 0x00000000030572ca */ /* 0x002fe200000e0000 */
[----:B------:R-:W-:Y:S05]  /*6000*/  IMAD.U32 R3, RZ, RZ, UR23 ;  /* 0x00000017ff037e24 */ /* 0x000fea000f8e00ff */
[----:B------:R-:W-:Y:S04]  /*6010*/  IABS R3, R3 ;  /* 0x0000000300037213 */ /* 0x000fe80000000000 */
[----:B------:R-:W-:Y:S01]  /*6020*/  R2UR UR8, R3 ;  /* 0x00000000030872ca */ /* 0x000fe200000e0000 */
[----:B------:R-:W-:Y:S02]  /*6030*/  IMAD.U32 R3, RZ, RZ, UR63 ;  /* 0x0000003fff037e24 */ /* 0x000fe4000f8e00ff */
[----:B------:R-:W-:Y:S03]  /*6040*/  UIADD3 UR4, UPT, UPT, URZ, -UR5, URZ ;  /* 0x80000005ff047290 */ /* 0x000fe6000fffe0ff */
[----:B------:R-:W-:Y:S01]  /*6050*/  IABS R9, R3 ;  /* 0x0000000300097213 */ /* 0x000fe20000000000 */
[----:B------:R-:W-:Y:S03]  /*6060*/  UIMAD UR7, UR4, UR6, URZ ;  /* 0x00000006040772a4 */ /* 0x000fe6000f8e02ff */
[----:B------:R-:W-:Y:S01]  /*6070*/  UMOV UR4, URZ ;  /* 0x000000ff00047c82 */ /* 0x000fe20008000000 */
[----:B------:R-:W1:Y:S01]  /*6080*/  I2F.RP R0, R9 ;  /* 0x0000000900007306 */ /* 0x000e620000209400 */
[----:B------:R-:W-:Y:S07]  /*6090*/  UIMAD.WIDE.U32 UR4, UR5, UR7, UR4 ;  /* 0x00000007050472a5 */ /* 0x000fee000f8e0004 */
[----:B------:R-:W-:Y:S02]  /*60a0*/  UMOV UR4, UR5 ;  /* 0x0000000500047c82 */ /* 0x000fe40008000000 */
[----:B------:R-:W-:Y:S01]  /*60b0*/  UIMAD.WIDE.U32 UR4, UR4, UR8, URZ ;  /* 0x00000008040472a5 */ /* 0x000fe2000f8e00ff */
[----:B-1----:R-:W1:Y:S06]  /*60c0*/  MUFU.RCP R0, R0 ;  /* 0x0000000000007308 */ /* 0x002e6c0000001000 */
[----:B------:R-:W-:Y:S02]  /*60d0*/  UMOV UR43, UR5 ;  /* 0x00000005002b7c82 */ /* 0x000fe40008000000 */
[----:B------:R-:W-:Y:S04]  /*60e0*/  UIMAD UR4, UR43, UR9, UR8 ;  /* 0x000000092b0472a4 */ /* 0x000fe8000f8e0208 */
[----:B------:R-:W-:Y:S01]  /*60f0*/  UISETP.GT.U32.AND UP0, UPT, UR6, UR4, UPT ;  /* 0x000000040600728c */ /* 0x000fe2000bf04070 */
[----:B-1----:R-:W-:Y:S10]  /*6100*/  IADD3 R10, PT, PT, R0, 0xffffffe, RZ ;  /* 0x0ffffffe000a7810 */ /* 0x002ff40007ffe0ff */
[----:B------:R-:W-:Y:S02]  /*6110*/  @!UP0 UIADD3 UR4, UPT, UPT, UR4, -UR6, URZ ;  /* 0x8000000604048290 */ /* 0x000fe4000fffe0ff */
[----:B------:R-:W-:Y:S01]  /*6120*/  @!UP0 UIADD3 UR43, UPT, UPT, UR43, 0x1, URZ ;  /* 0x000000012b2b8890 */ /* 0x000fe2000fffe0ff */
[----:B------:R1:W2:Y:S01]  /*6130*/  F2I.FTZ.U32.TRUNC.NTZ R11, R10 ;  /* 0x0000000a000b7305 */ /* 0x0002a2000021f000 */
[----:B------:R-:W-:Y:S02]  /*6140*/  UISETP.GE.U32.AND UP2, UPT, UR4, UR6, UPT ;  /* 0x000000060400728c */ /* 0x000fe4000bf46070 */
[----:B------:R-:W-:Y:S02]  /*6150*/  ULOP3.LUT UR4, UR23, UR53, URZ, 0x3c, !UPT ;  /* 0x0000003517047292 */ /* 0x000fe4000f8e3cff */
[----:B------:R-:W-:Y:S02]  /*6160*/  UISETP.NE.AND UP0, UPT, UR53, URZ, UPT ;  /* 0x000000ff3500728c */ /* 0x000fe4000bf05270 */
[----:B------:R-:W-:Y:S05]  /*6170*/  UISETP.GE.AND UP1, UPT, UR4, URZ, UPT ;  /* 0x000000ff0400728c */ /* 0x000fea000bf26270 */
[----:B------:R-:W-:Y:S01]  /*6180*/  @UP2 UIADD3 UR43, UPT, UPT, UR43, 0x1, URZ ;  /* 0x000000012b2b2890 */ /* 0x000fe2000fffe0ff */
[----:B-1----:R-:W-:Y:S02]  /*6190*/  HFMA2 R10, -RZ, RZ, 0, 0 ;  /* 0x00000000ff0a7431 */ /* 0x002fe400000001ff */
[--C-:B--2---:R-:W-:Y:S03]  /*61a0*/  IMAD.MOV R8, RZ, RZ, -R11.reuse ;  /* 0x000000ffff087224 */ /* 0x104fe600078e0a0b */
[----:B------:R-:W-:Y:S02]  /*61b0*/  @!UP1 UIADD3 UR43, UPT, UPT, -UR43, URZ, URZ ;  /* 0x000000ff2b2b9290 */ /* 0x000fe4000fffe1ff */
[----:B------:R-:W-:Y:S01]  /*61c0*/  @!UP0 ULOP3.LUT UR43, URZ, UR53, URZ, 0x33, !UPT ;  /* 0x00000035ff2b8292 */ /* 0x000fe2000f8e33ff */
[----:B------:R-:W-:Y:S01]  /*61d0*/  IMAD R3, R8, R9, RZ ;  /* 0x0000000908037224 */ /* 0x000fe200078e02ff */
[----:B------:R-:W-:Y:S02]  /*61e0*/  UISETP.NE.AND UP0, UPT, UR38, 0x1, UPT ;  /* 0x000000012600788c */ /* 0x000fe4000bf05270 */
[----:B------:R-:W-:Y:S01]  /*61f0*/  ULOP3.LUT UR4, UR43, UR63, URZ, 0x3c, !UPT ;  /* 0x0000003f2b047292 */ /* 0x000fe2000f8e3cff */
[----:B------:R-:W-:Y:S03]  /*6200*/  IMAD.HI.U32 R11, R11, R3, R10 ;  /* 0x000000030b0b7227 */ /* 0x000fe600078e000a */
[----:B------:R-:W-:Y:S01]  /*6210*/  UISETP.GE.AND UP3, UPT, UR4, URZ, UPT ;  /* 0x000000ff0400728c */ /* 0x000fe2000bf66270 */
[----:B------:R-:W-:Y:S04]  /*6220*/  IMAD.U32 R0, RZ, RZ, UR43 ;  /* 0x0000002bff007e24 */ /* 0x000fe8000f8e00ff */
[----:B------:R-:W1:Y:S01]  /*6230*/  @!UP0 LDCU.128 UR12, c[0x0][0xb10] ;  /* 0x00016200ff0c87ac */ /* 0x000e620008000c00 */
[----:B------:R-:W-:Y:S05]  /*6240*/  IABS R0, R0 ;  /* 0x0000000000007213 */ /* 0x000fea0000000000 */
[----:B------:R-:W-:Y:S01]  /*6250*/  IMAD.HI.U32 R11, R11, R0, RZ ;  /* 0x000000000b0b7227 */ /* 0x000fe200078e00ff */
[----:B------:R-:W2:Y:S03]  /*6260*/  @!UP0 LDCU UR5, c[0x0][0xb0c] ;  /* 0x00016180ff0587ac */ /* 0x000ea60008000800 */
[----:B------:R-:W-:Y:S01]  /*6270*/  IMAD.MOV R3, RZ, RZ, -R11 ;  /* 0x000000ffff037224 */ /* 0x000fe200078e0a0b */
[----:B------:R-:W3:Y:S03]  /*6280*/  @!UP0 LDCU UR10, c[0x0][0xb20] ;  /* 0x00016400ff0a87ac */ /* 0x000ee60008000800 */
[C---:B------:R-:W-:Y:S01]  /*6290*/  IMAD R0, R9.reuse, R3, R0 ;  /* 0x0000000309007224 */ /* 0x040fe200078e0200 */
[----:B-1----:R-:W-:Y:S04]  /*62a0*/  UIMAD.WIDE.U32 UR6, UR37, UR12, URZ ;  /* 0x0000000c250672a5 */ /* 0x002fe8000f8e00ff */
[----:B------:R-:W-:Y:S01]  /*62b0*/  ISETP.GT.U32.AND P1, PT, R9, R0, PT ;  /* 0x000000000900720c */ /* 0x000fe20003f24070 */
[----:B------:R-:W-:Y:S02]  /*62c0*/  UIMAD.WIDE.U32 UR8, UR36, UR15, URZ ;  /* 0x0000000f240872a5 */ /* 0x000fe4000f8e00ff */
[----:B------:R-:W-:Y:S01]  /*62d0*/  @!UP0 UISETP.NE.AND UP1, UPT, UR14, 0x1, UPT ;  /* 0x000000010e00888c */ /* 0x000fe2000bf25270 */
[----:B------:R-:W-:Y:S01]  /*62e0*/  @!UP0 UMOV UR6, UR7 ;  /* 0x0000000700068c82 */ /* 0x000fe20008000000 */
[----:B--2---:R-:W-:Y:S02]  /*62f0*/  @!UP0 UISETP.NE.AND UP2, UPT, UR5, 0x1, UPT ;  /* 0x000000010500888c */ /* 0x004fe4000bf45270 */
[----:B------:R-:W-:Y:S01]  /*6300*/  @!UP0 USHF.R.U32.HI UR6, URZ, UR13, UR6 ;  /* 0x0000000dff068299 */ /* 0x000fe20008011606 */
[----:B------:R-:W-:Y:S02]  /*6310*/  @!UP0 UMOV UR4, UR9 ;  /* 0x0000000900048c82 */ /* 0x000fe40008000000 */
[----:B---3--:R-:W-:Y:S03]  /*6320*/  @!UP0 USHF.R.U32.HI UR4, URZ, UR10, UR4 ;  /* 0x0000000aff048299 */ /* 0x008fe60008011604 */
[----:B------:R-:W-:Y:S01]  /*6330*/  @!P1 IMAD.IADD R0, R0, 0x1, -R9 ;  /* 0x0000000100009824 */ /* 0x000fe200078e0a09 */
[----:B------:R-:W-:Y:S01]  /*6340*/  @!UP0 USEL UR7, UR37, UR6, !UP2 ;  /* 0x0000000625078287 */ /* 0x000fe2000d000000 */
[----:B------:R-:W-:Y:S01]  /*6350*/  @!P1 IADD3 R11, PT, PT, R11, 0x1, RZ ;  /* 0x000000010b0b9810 */ /* 0x000fe20007ffe0ff */
[----:B------:R-:W-:Y:S02]  /*6360*/  @!UP0 USEL UR6, UR36, UR4, !UP1 ;  /* 0x0000000424068287 */ /* 0x000fe4000c800000 */
[----:B------:R-:W-:Y:S02]  /*6370*/  ISETP.GE.U32.AND P2, PT, R0, R9, PT ;  /* 0x000000090000720c */ /* 0x000fe40003f46070 */
[----:B------:R-:W-:Y:S02]  /*6380*/  @!UP0 UIADD3 UR4, UPT, UPT, -UR7, UR6, URZ ;  /* 0x0000000607048290 */ /* 0x000fe4000fffe1ff */
[----:B------:R-:W-:Y:S02]  /*6390*/  @!UP0 UIADD3 UR6, UPT, UPT, UR7, -UR6, URZ ;  /* 0x8000000607068290 */ /* 0x000fe4000fffe0ff */
[----:B------:R-:W-:Y:S02]  /*63a0*/  @!UP0 UIMAD UR37, UR4, UR5, UR37 ;  /* 0x00000005042582a4 */ /* 0x000fe4000f8e0225 */
[----:B------:R-:W-:Y:S02]  /*63b0*/  @!UP0 UIMAD UR36, UR6, UR14, UR36 ;  /* 0x0000000e062482a4 */ /* 0x000fe4000f8e0224 */
[----:B------:R-:W-:Y:S02]  /*63c0*/  ULOP3.LUT UP0, URZ, UR11, 0x3f0, URZ, 0xc0, !UPT ;  /* 0x000003f00bff7892 */ /* 0x000fe4000f80c0ff */
[----:B------:R-:W-:Y:S01]  /*63d0*/  UIADD3 UR4, UPT, UPT, -UR43, URZ, URZ ;  /* 0x000000ff2b047290 */ /* 0x000fe2000fffe1ff */
[----:B------:R-:W-:Y:S03]  /*63e0*/  @P2 VIADD R11, R11, 0x1 ;  /* 0x000000010b0b2836 */ /* 0x000fe60000000000 */
[----:B------:R-:W-:Y:S02]  /*63f0*/  UIMAD UR5, UR53, UR4, UR23 ;  /* 0x00000004350572a4 */ /* 0x000fe4000f8e0217 */
[----:B------:R-:W-:Y:S02]  /*6400*/  R2UR UR44, R11 ;  /* 0x000000000b2c72ca */ /* 0x000fe400000e0000 */
[----:B------:R-:W-:Y:S11]  /*6410*/  USHF.L.U32 UR52, UR5, 0x6, URZ ;  /* 0x0000000605347899 */ /* 0x000ff600080006ff */
[----:B------:R-:W-:Y:S02]  /*6420*/  @!UP3 UIADD3 UR44, UPT, UPT, -UR44, URZ, URZ ;  /* 0x000000ff2c2cb290 */ /* 0x000fe4000fffe1ff */
[----:B------:R-:W-:Y:S04]  /*6430*/  @!UP4 ULOP3.LUT UR44, URZ, UR63, URZ, 0x33, !UPT ;  /* 0x0000003fff2cc292 */ /* 0x000fe8000f8e33ff */
[----:B------:R-:W-:Y:S04]  /*6440*/  UIADD3 UR4, UPT, UPT, -UR44, URZ, URZ ;  /* 0x000000ff2c047290 */ /* 0x000fe8000fffe1ff */
[----:B------:R-:W-:Y:S01]  /*6450*/  UIMAD UR43, UR63, UR4, UR43 ;  /* 0x000000043f2b72a4 */ /* 0x000fe2000f8e022b */
[----:B------:R-:W-:Y:S11]  /*6460*/  BRA.U !UP0, `(.L_x_76) ;  /* 0x00000001087c7547 */ /* 0x000ff6000b800000 */
[----:B------:R-:W1:Y:S01]  /*6470*/  LDCU.64 UR8, c[0x4][0x80] ;  /* 0x01001000ff0877ac */ /* 0x000e620008000a00 */
[----:B------:R-:W-:Y:S01]  /*6480*/  MOV R16, 0x0 ;  /* 0x0000000000107802 */ /* 0x000fe20000000f00 */
[----:B------:R-:W-:Y:S01]  /*6490*/  IMAD.MOV.U32 R8, RZ, RZ, 0x70 ;  /* 0x00000070ff087424 */ /* 0x000fe200078e00ff */
[----:B------:R-:W-:Y:S01]  /*64a0*/  MOV R12, 0x1 ;  /* 0x00000001000c7802 */ /* 0x000fe20000000f00 */
[----:B------:R-:W-:Y:S01]  /*64b0*/  IMAD.MOV.U32 R13, RZ, RZ, RZ ;  /* 0x000000ffff0d7224 */ /* 0x000fe200078e00ff */
[----:B------:R2:W3:Y:S01]  /*64c0*/  LDC.64 R14, c[0x4][R16] ;  /* 0x01000000100e7b82 */ /* 0x0004e20000000a00 */
[----:B------:R-:W4:Y:S01]  /*64d0*/  LDCU.64 UR6, c[0x4][0x88] ;  /* 0x01001100ff0677ac */ /* 0x000f220008000a00 */
[----:B------:R-:W4:Y:S01]  /*64e0*/  LDCU.64 UR4, c[0x4][0x8] ;  /* 0x01000100ff0477ac */ /* 0x000f220008000a00 */
[----:B-1----:R-:W-:Y:S01]  /*64f0*/  MOV R5, UR9 ;  /* 0x0000000900057c02 */ /* 0x002fe20008000f00 */
[----:B------:R-:W-:Y:S01]  /*6500*/  IMAD.U32 R4, RZ, RZ, UR8 ;  /* 0x00000008ff047e24 */ /* 0x000fe2000f8e00ff */
[----:B----4-:R-:W-:Y:S01]  /*6510*/  MOV R7, UR7 ;  /* 0x0000000700077c02 */ /* 0x010fe20008000f00 */
[----:B------:R-:W-:Y:S01]  /*6520*/  IMAD.U32 R6, RZ, RZ, UR6 ;  /* 0x00000006ff067e24 */ /* 0x000fe2000f8e00ff */
[----:B------:R-:W-:Y:S01]  /*6530*/  MOV R11, UR5 ;  /* 0x00000005000b7c02 */ /* 0x000fe20008000f00 */
[----:B------:R-:W-:Y:S02]  /*6540*/  IMAD.U32 R10, RZ, RZ, UR4 ;  /* 0x00000004ff0a7e24 */ /* 0x000fe4000f8e00ff */
[----:B------:R-:W-:Y:S07]  /*6550*/  LEPC R20, `(.L_x_77) ;  /* 0x000000001014794e */ /* 0x000fee0000000000 */
[----:B--23-5:R-:W-:Y:S05]  /*6560*/  CALL.ABS.NOINC R14 ;  /* 0x000000000e007343 */ /* 0x02cfea0003c00000 */
.L_x_77:
[----:B------:R-:W1:Y:S01]  /*6570*/  LDCU.64 UR8, c[0x4][0x80] ;  /* 0x01001000ff0877ac */ /* 0x000e620008000a00 */
[----:B------:R2:W3:Y:S01]  /*6580*/  LDC.64 R14, c[0x4][R16] ;  /* 0x01000000100e7b82 */ /* 0x0004e20000000a00 */
[----:B------:R-:W-:Y:S02]  /*6590*/  HFMA2 R12, -RZ, RZ, 0, 5.9604644775390625e-08 ;  /* 0x00000001ff0c7431 */ /* 0x000fe400000001ff */
[----:B------:R-:W-:Y:S02]  /*65a0*/  IMAD.MOV.U32 R8, RZ, RZ, 0x70 ;  /* 0x00000070ff087424 */ /* 0x000fe400078e00ff */
[----:B------:R-:W-:Y:S01]  /*65b0*/  IMAD.MOV.U32 R13, RZ, RZ, RZ ;  /* 0x000000ffff0d7224 */ /* 0x000fe200078e00ff */
[----:B------:R-:W4:Y:S01]  /*65c0*/  LDCU.64 UR6, c[0x4][0x88] ;  /* 0x01001100ff0677ac */ /* 0x000f220008000a00 */
[----:B------:R-:W5:Y:S01]  /*65d0*/  LDCU.64 UR4, c[0x4][0x8] ;  /* 0x01000100ff0477ac */ /* 0x000f620008000a00 */
[----:B-1----:R-:W-:Y:S02]  /*65e0*/  MOV R4, UR8 ;  /* 0x0000000800047c02 */ /* 0x002fe40008000f00 */
[----:B------:R-:W-:Y:S02]  /*65f0*/  MOV R5, UR9 ;  /* 0x0000000900057c02 */ /* 0x000fe40008000f00 */
[----:B----4-:R-:W-:Y:S01]  /*6600*/  MOV R7, UR7 ;  /* 0x0000000700077c02 */ /* 0x010fe20008000f00 */
[----:B------:R-:W-:Y:S01]  /*6610*/  IMAD.U32 R6, RZ, RZ, UR6 ;  /* 0x00000006ff067e24 */ /* 0x000fe2000f8e00ff */
[----:B-----5:R-:W-:Y:S01]  /*6620*/  MOV R11, UR5 ;  /* 0x00000005000b7c02 */ /* 0x020fe20008000f00 */
[----:B--2---:R-:W-:Y:S02]  /*6630*/  IMAD.U32 R10, RZ, RZ, UR4 ;  /* 0x00000004ff0a7e24 */ /* 0x004fe4000f8e00ff */
[----:B------:R-:W-:Y:S07]  /*6640*/  LEPC R20, `(.L_x_76) ;  /* 0x000000001014794e */ /* 0x000fee0000000000 */
[----:B---3--:R-:W-:Y:S05]  /*6650*/  CALL.ABS.NOINC R14 ;  /* 0x000000000e007343 */ /* 0x008fea0003c00000 */
.L_x_76:
[----:B------:R-:W-:Y:S02]  /*6660*/  R2UR UR7, R66 ;  /* 0x00000000420772ca */ /* 0x000fe400000e0000 */
[----:B------:R-:W-:Y:S02]  /*6670*/  R2UR UR6, R70 ;  /* 0x00000000460672ca */ /* 0x000fe400000e0000 */
[----:B------:R-:W-:Y:S02]  /*6680*/  ISETP.NE.U32.AND P3, PT, R54, RZ, PT ;  /* 0x000000ff3600720c */ /* 0x000fe40003f65070 */
[----:B------:R-:W-:Y:S02]  /*6690*/  R2UR UR5, R65 ;  /* 0x00000000410572ca */ /* 0x000fe400000e0000 */
[----:B------:R-:W-:Y:S02]  /*66a0*/  R2UR UR4, R69 ;  /* 0x00000000450472ca */ /* 0x000fe400000e0000 */
[----:B------:R-:W-:Y:S02]  /*66b0*/  ISETP.NE.AND.EX P3, PT, R55, RZ, PT, P3 ;  /* 0x000000ff3700720c */ /* 0x000fe40003f65330 */
[----:B------:R-:W-:Y:S02]  /*66c0*/  ISETP.NE.AND P6, PT, R71, RZ, PT ;  /* 0x000000ff4700720c */ /* 0x000fe40003fc5270 */
[----:B------:R-:W-:Y:S01]  /*66d0*/  ISETP.NE.U32.AND P1, PT, RZ, UR7, PT ;  /* 0x00000007ff007c0c */ /* 0x000fe2000bf25070 */
[----:B------:R-:W-:Y:S01]  /*66e0*/  UISETP.NE.U32.AND UP0, UPT, UR6, URZ, UPT ;  /* 0x000000ff0600728c */ /* 0x000fe2000bf05070 */
[----:B------:R-:W-:Y:S03]  /*66f0*/  PLOP3.LUT P0, PT, PT, PT, PT, 0x8, 0x80 ;  /* 0x000000000080781c */ /* 0x000fe60003f0e170 */
[----:B------:R-:W-:Y:S02]  /*6700*/  ISETP.NE.AND.EX P1, PT, RZ, UR5, PT, P1 ;  /* 0x00000005ff007c0c */ /* 0x000fe4000bf25310 */
[----:B------:R-:W-:Y:S04]  /*6710*/  UISETP.NE.AND.EX UP0, UPT, UR4, URZ, UPT, UP0 ;  /* 0x000000ff0400728c */ /* 0x000fe8000bf05300 */
[----:B------:R-:W-:Y:S01]  /*6720*/  @P6 PLOP3.LUT P0, PT, P3, PT, PT, 0x80, 0x8 ;  /* 0x000000000008681c */ /* 0x000fe20001f0f070 */
[----:B------:R-:W-:Y:S01]  /*6730*/  @!UPT UIADD3 URZ, UPT, UPT, URZ, URZ, URZ ;  /* 0x000000fffffff290 */ /* 0x000fe2000fffe0ff */
[----:B------:R-:W-:Y:S11]  /*6740*/  @!P3 BRA `(.L_x_78) ;  /* 0x000000000030b947 */ /* 0x000ff60003800000 */
[----:B------:R-:W-:Y:S01]  /*6750*/  ISETP.NE.U32.AND P2, PT, R52, RZ, PT ;  /* 0x000000ff3400720c */ /* 0x000fe20003f45070 */
[----:B------:R-:W1:Y:S01]  /*6760*/  LDCU.64 UR4, c[0x0][0x358] ;  /* 0x00006b00ff0477ac */ /* 0x000e620008000a00 */
[----:B------:R-:W-:Y:S02]  /*6770*/  IMAD.MOV.U32 R63, RZ, RZ, 0x1 ;  /* 0x00000001ff3f7424 */ /* 0x000fe400078e00ff */
[----:B------:R-:W-:Y:S11]  /*6780*/  ISETP.NE.AND.EX P2, PT, R53, RZ, PT, P2 ;  /* 0x000000ff3500720c */ /* 0x000ff60003f45320 */
[----:B------:R-:W-:Y:S02]  /*6790*/  @!UPT UIADD3 URZ, UPT, UPT, URZ, URZ, URZ ;  /* 0x000000fffffff290 */ /* 0x000fe4000fffe0ff */
[----:B------:R-:W2:Y:S01]  /*67a0*/  @P2 LDC.64 R4, c[0x0][0x888] ;  /* 0x00022200ff042b82 */ /* 0x000ea20000000a00 */
[----:B------:R-:W-:Y:S04]  /*67b0*/  @P2 IMAD R0, R17, R54, RZ ;  /* 0x0000003611002224 */ /* 0x000fe800078e02ff */
[----:B--2---:R-:W-:Y:S04]  /*67c0*/  @P2 IMAD.WIDE R4, R0, 0x4, R4 ;  /* 0x0000000400042825 */ /* 0x004fe800078e0204 */
[----:B------:R-:W-:Y:S01]  /*67d0*/  HFMA2 R0, -RZ, RZ, 0, 5.9604644775390625e-08 ;  /* 0x00000001ff007431 */ /* 0x000fe200000001ff */
[----:B-1---5:R1:W5:Y:S04]  /*67e0*/  @P2 LDG.E R27, desc[UR4][R4.64] ;  /* 0x00000004041b2981 */ /* 0x022368000c1e1900 */
[----:B------:R-:W-:Y:S01]  /*67f0*/  @!P2 PRMT R63, R0, 0x7610, R63 ;  /* 0x00007610003fa816 */ /* 0x000fe2000000003f */
[----:B-1----:R-:W2:Y:S06]  /*6800*/  @!P2 LDC R27, c[0x0][0x880] ;  /* 0x00022000ff1bab82 */ /* 0x002eac0000000800 */
.L_x_78:
[----:B------:R-:W-:Y:S05]  /*6810*/  BRA.U !UP0, `(.L_x_79) ;  /* 0x0000000108307547 */ /* 0x000fea000b800000 */
[----:B------:R-:W-:Y:S02]  /*6820*/  R2UR UR5, R68 ;  /* 0x00000000440572ca */ /* 0x000fe400000e0000 */
[----:B------:R-:W-:Y:S02]  /*6830*/  R2UR UR4, R67 ;  /* 0x00000000430472ca */ /* 0x000fe400000e0000 */
[----:B------:R-:W-:Y:S09]  /*6840*/  R2UR UR6, R70 ;  /* 0x00000000460672ca */ /* 0x000ff200000e0000 */
[----:B------:R-:W-:Y:S04]  /*6850*/  ISETP.NE.U32.AND P2, PT, RZ, UR5, PT ;  /* 0x00000005ff007c0c */ /* 0x000fe8000bf45070 */
[----:B------:R-:W-:Y:S01]  /*6860*/  ISETP.NE.AND.EX P2, PT, RZ, UR4, PT, P2 ;  /* 0x00000004ff007c0c */ /* 0x000fe2000bf45320 */
[----:B------:R-:W1:Y:S11]  /*6870*/  LDCU.64 UR4, c[0x0][0x358] ;  /* 0x00006b00ff0477ac */ /* 0x000e760008000a00 */
[----:B------:R-:W-:Y:S01]  /*6880*/  @!UPT UIADD3 URZ, UPT, UPT, URZ, URZ, URZ ;  /* 0x000000fffffff290 */ /* 0x000fe2000fffe0ff */
[----:B------:R-:W3:Y:S01]  /*6890*/  @P2 LDC.64 R4, c[0x0][0x8a8] ;  /* 0x00022a00ff042b82 */ /* 0x000ee20000000a00 */
[----:B------:R-:W-:Y:S04]  /*68a0*/  @P2 IMAD R3, R17, UR6, RZ ;  /* 0x0000000611032c24 */ /* 0x000fe8000f8e02ff */
[----:B---3--:R-:W-:Y:S05]  /*68b0*/  @P2 IMAD.WIDE R4, R3, 0x4, R4 ;  /* 0x0000000403042825 */ /* 0x008fea00078e0204 */
[----:B-1---5:R1:W5:Y:S02]  /*68c0*/  @P2 LDG.E R24, desc[UR4][R4.64] ;  /* 0x0000000404182981 */ /* 0x022364000c1e1900 */
[----:B-1----:R-:W3:Y:S02]  /*68d0*/  @!P2 LDC R24, c[0x0][0x8a0] ;  /* 0x00022800ff18ab82 */ /* 0x002ee40000000800 */
.L_x_79:
[----:B--2--5:R-:W-:Y:S01]  /*68e0*/  FSETP.NEU.AND P2, PT, R27, RZ, PT ;  /* 0x000000ff1b00720b */ /* 0x024fe20003f4d000 */
[----:B------:R-:W-:Y:S01]  /*68f0*/  BSSY B1, `(.L_x_80) ;  /* 0x0000048000017945 */ /* 0x000fe20003800000 */
[----:B------:R-:W-:Y:S01]  /*6900*/  SEL R5, RZ, 0xffffffff, P1 ;  /* 0xffffffffff057807 */ /* 0x000fe20000800000 */
[----:B------:R-:W-:Y:S01]  /*6910*/  IMAD.MOV.U32 R35, RZ, RZ, 0x1 ;  /* 0x00000001ff237424 */ /* 0x000fe200078e00ff */
[----:B------:R-:W-:Y:S01]  /*6920*/  @P6 LOP3.LUT P1, RZ, R63, 0xff, RZ, 0xc0, !PT ;  /* 0x000000ff3fff6812 */ /* 0x000fe2000782c0ff */
[----:B------:R-:W-:Y:S01]  /*6930*/  IMAD.IADD R25, R23, 0x1, R2 ;  /* 0x0000000117197824 */ /* 0x000fe200078e0202 */
[----:B------:R-:W-:Y:S01]  /*6940*/  @P6 SEL R4, RZ, 0xffffffff, P2 ;  /* 0xffffffffff046807 */ /* 0x000fe20001000000 */
[----:B------:R-:W-:Y:S01]  /*6950*/  IMAD.U32 R34, RZ, RZ, UR51 ;  /* 0x00000033ff227e24 */ /* 0x000fe2000f8e00ff */
[----:B------:R-:W-:Y:S02]  /*6960*/  LOP3.LUT R32, R60, 0x1, RZ, 0x3c, !PT ;  /* 0x000000013c207812 */ /* 0x000fe400078e3cff */
[----:B------:R-:W-:Y:S02]  /*6970*/  CS2R R38, SRZ ;  /* 0x0000000000267805 */ /* 0x000fe4000001ff00 */
[----:B------:R-:W-:Y:S02]  /*6980*/  @P0 SEL R4, R5, R4, !P1 ;  /* 0x0000000405040207 */ /* 0x000fe40004800000 */
[----:B------:R-:W-:Y:S02]  /*6990*/  CS2R R36, SRZ ;  /* 0x0000000000247805 */ /* 0x000fe4000001ff00 */
[----:B------:R-:W-:Y:S02]  /*69a0*/  LEA R79, R22, UR48, 0x3 ;  /* 0x00000030164f7c11 */ /* 0x000fe4000f8e18ff */
[----:B------:R-:W-:Y:S02]  /*69b0*/  CS2R R42, SRZ ;  /* 0x00000000002a7805 */ /* 0x000fe4000001ff00 */
[----:B------:R-:W-:Y:S02]  /*69c0*/  @P6 LOP3.LUT R4, R4, 0x1, RZ, 0xc0, !PT ;  /* 0x0000000104046812 */ /* 0x000fe400078ec0ff */
[----:B------:R-:W-:Y:S02]  /*69d0*/  CS2R R40, SRZ ;  /* 0x0000000000287805 */ /* 0x000fe4000001ff00 */
[----:B------:R-:W-:Y:S02]  /*69e0*/  SHF.L.U32 R0, R59, 0x1f, RZ ;  /* 0x0000001f3b007819 */ /* 0x000fe400000006ff */
[----:B------:R-:W-:Y:S02]  /*69f0*/  CS2R R46, SRZ ;  /* 0x00000000002e7805 */ /* 0x000fe4000001ff00 */
[----:B------:R-:W-:Y:S01]  /*6a00*/  ISETP.NE.U32.OR P5, PT, R4, 0x1, !P6 ;  /* 0x000000010400780c */ /* 0x000fe200077a5470 */
[----:B------:R-:W-:Y:S01]  /*6a10*/  IMAD.U32 R4, RZ, RZ, UR51 ;  /* 0x00000033ff047e24 */ /* 0x000fe2000f8e00ff */
[----:B------:R-:W-:Y:S02]  /*6a20*/  LOP3.LUT P4, R75, R63, 0xff, RZ, 0xc0, !PT ;  /* 0x000000ff3f4b7812 */ /* 0x000fe4000788c0ff */
[----:B------:R-:W-:Y:S02]  /*6a30*/  CS2R R44, SRZ ;  /* 0x00000000002c7805 */ /* 0x000fe4000001ff00 */
[----:B------:R-:W-:Y:S02]  /*6a40*/  P2R R76, PR, RZ, 0x20 ;  /* 0x00000020ff4c7803 */ /* 0x000fe40000000000 */
[----:B------:R-:W-:Y:S02]  /*6a50*/  CS2R R50, SRZ ;  /* 0x0000000000327805 */ /* 0x000fe4000001ff00 */
[----:B------:R-:W-:Y:S02]  /*6a60*/  LEA R3, R4, UR48, 0x3 ;  /* 0x0000003004037c11 */ /* 0x000fe4000f8e18ff */
[----:B------:R-:W-:Y:S02]  /*6a70*/  CS2R R48, SRZ ;  /* 0x0000000000307805 */ /* 0x000fe4000001ff00 */
[----:B------:R-:W-:Y:S04]  /*6a80*/  SEL R4, RZ, 0xffffffff, P2 ;  /* 0xffffffffff047807 */ /* 0x000fe80001000000 */
[----:B------:R-:W-:Y:S02]  /*6a90*/  @P3 SEL R4, R5, R4, !P4 ;  /* 0x0000000405043207 */ /* 0x000fe40006000000 */
[----:B------:R-:W-:Y:S02]  /*6aa0*/  @P5 SHF.L.U32 R6, R32, 0x1f, RZ ;  /* 0x0000001f20065819 */ /* 0x000fe400000006ff */
[----:B------:R-:W-:Y:S02]  /*6ab0*/  LOP3.LUT R4, R4, 0x1, RZ, 0xc0, !PT ;  /* 0x0000000104047812 */ /* 0x000fe400078ec0ff */
[----:B------:R-:W1:Y:S02]  /*6ac0*/  @P5 SYNCS.PHASECHK.TRANS64.TRYWAIT P1, [R3+URZ+0x60], R6 ;  /* 0x00006006030055a7 */ /* 0x000e6400080211ff */
[----:B------:R-:W-:Y:S04]  /*6ad0*/  ISETP.NE.U32.AND P2, PT, R4, 0x1, PT ;  /* 0x000000010400780c */ /* 0x000fe80003f45070 */
[----:B------:R-:W-:Y:S01]  /*6ae0*/  P2R R80, PR, RZ, 0x4 ;  /* 0x00000004ff507803 */ /* 0x000fe20000000000 */
[----:B------:R2:W4:Y:S01]  /*6af0*/  SYNCS.PHASECHK.TRANS64.TRYWAIT P0, [R79+URZ+0xb0], R0 ;  /* 0x0000b0004f0075a7 */ /* 0x00052200080011ff */
[----:B-1----:R-:W-:Y:S01]  /*6b00*/  @P5 SEL R35, RZ, 0x1, !P1 ;  /* 0x00000001ff235807 */ /* 0x002fe20004800000 */
[----:B--2---:R-:W-:Y:S06]  /*6b10*/  @!P5 BRA `(.L_x_81) ;  /* 0x000000000094d947 */ /* 0x004fec0003800000 */
[----:B------:R-:W-:Y:S01]  /*6b20*/  HFMA2 R47, -RZ, RZ, 0, 0 ;  /* 0x00000000ff2f7431 */ /* 0x000fe200000001ff */
[----:B------:R-:W-:Y:S01]  /*6b30*/  ISETP.NE.AND P1, PT, R35, RZ, PT ;  /* 0x000000ff2300720c */ /* 0x000fe20003f25270 */
[----:B------:R-:W-:Y:S01]  /*6b40*/  IMAD.U32 R2, RZ, RZ, UR51 ;  /* 0x00000033ff027e24 */ /* 0x000fe2000f8e00ff */
[----:B------:R-:W-:Y:S11]  /*6b50*/  BSSY B0, `(.L_x_82) ;  /* 0x0000005000007945 */ /* 0x000ff60003800000 */
[----:B------:R-:W-:Y:S05]  /*6b60*/  @P1 BRA `(.L_x_83) ;  /* 0x00000000000c1947 */ /* 0x000fea0003800000 */
[----:B------:R-:W-:Y:S04]  /*6b70*/  SHF.L.U32 R4, R32, 0x1f, RZ ;  /* 0x0000001f20047819 */ /* 0x000fe800000006ff */
[----:B------:R-:W1:Y:S02]  /*6b80*/  SYNCS.PHASECHK.TRANS64.TRYWAIT P1, [R3+URZ+0x60], R4 ;  /* 0x00006004030075a7 */ /* 0x000e6400080211ff */
[----:B-1----:R-:W-:Y:S05]  /*6b90*/  @!P1 BRA `(.L_x_84) ;  /* 0x0000002000209947 */ /* 0x002fea0003800000 */
.L_x_83:
[----:B------:R-:W-:Y:S05]  /*6ba0*/  BSYNC B0 ;  /* 0x0000000000007941 */ /* 0x000fea0003800000 */
.L_x_82:
[----:B------:R-:W-:Y:S01]  /*6bb0*/  ISETP.NE.AND P1, PT, R80, RZ, PT ;  /* 0x000000ff5000720c */ /* 0x000fe20003f25270 */
[----:B------:R-:W-:Y:S01]  /*6bc0*/  IMAD.MOV.U32 R46, RZ, RZ, RZ ;  /* 0x000000ffff2e7224 */ /* 0x000fe200078e00ff */
[----:B------:R-:W-:Y:S02]  /*6bd0*/  CS2R R44, SRZ ;  /* 0x00000000002c7805 */ /* 0x000fe4000001ff00 */
[----:B------:R-:W-:Y:S02]  /*6be0*/  CS2R R50, SRZ ;  /* 0x0000000000327805 */ /* 0x000fe4000001ff00 */
[----:B------:R-:W-:Y:S02]  /*6bf0*/  CS2R R48, SRZ ;  /* 0x0000000000307805 */ /* 0x000fe4000001ff00 */
[----:B------:R-:W-:Y:S02]  /*6c00*/  CS2R R42, SRZ ;  /* 0x00000000002a7805 */ /* 0x000fe4000001ff00 */
[----:B------:R-:W-:Y:S02]  /*6c10*/  CS2R R40, SRZ ;  /* 0x0000000000287805 */ /* 0x000fe4000001ff00 */
[----:B------:R-:W-:Y:S02]  /*6c20*/  CS2R R38, SRZ ;  /* 0x0000000000267805 */ /* 0x000fe4000001ff00 */
[----:B------:R-:W-:Y:S01]  /*6c30*/  CS2R R36, SRZ ;  /* 0x0000000000247805 */ /* 0x000fe2000001ff00 */
[----:B------:R-:W-:Y:S01]  /*6c40*/  @P1 IMAD R5, R2, 0x800, R61 ;  /* 0x0000080002051824 */ /* 0x000fe200078e023d */
[----:B------:R-:W-:Y:S05]  /*6c50*/  @P1 WARPSYNC.ALL ;  /* 0x0000000000001948 */ /* 0x000fea0003800000 */
[----:B------:R-:W-:Y:S01]  /*6c60*/  @P1 LEA R5, R5, UR48, 0x2 ;  /* 0x0000003005051c11 */ /* 0x000fe2000f8e10ff */
[----:B------:R-:W-:Y:S04]  /*6c70*/  UIADD3 UR4, UPT, UPT, UR51, 0x1, URZ ;  /* 0x0000000133047890 */ /* 0x000fe8000fffe0ff */
[----:B------:R2:W2:Y:S01]  /*6c80*/  @P1 LDSM.16.M88.4 R48, [R5+0x400] ;  /* 0x000400000530183b */ /* 0x0004a20000000200 */
[----:B------:R-:W-:Y:S01]  /*6c90*/  @P1 VIADD R2, R5, 0x400 ;  /* 0x0000040005021836 */ /* 0x000fe20000000000 */
[----:B------:R-:W-:Y:S01]  /*6ca0*/  UISETP.NE.AND UP0, UPT, UR4, 0x3, UPT ;  /* 0x000000030400788c */ /* 0x000fe2000bf05270 */
[C-C-:B-1----:R-:W-:Y:S02]  /*6cb0*/  @P1 IMAD R3, R74.reuse, 0x4, R5.reuse ;  /* 0x000000044a031824 */ /* 0x142fe400078e0205 */
[C---:B------:R-:W-:Y:S01]  /*6cc0*/  @P1 IMAD R7, R73.reuse, 0x4, R2 ;  /* 0x0000000449071824 */ /* 0x040fe200078e0202 */
[----:B------:R-:W-:Y:S01]  /*6cd0*/  USEL UR4, UR4, URZ, UP0 ;  /* 0x000000ff04047287 */ /* 0x000fe20008000000 */
[----:B------:R-:W-:Y:S01]  /*6ce0*/  @P1 IMAD R2, R73, 0x4, R5 ;  /* 0x0000000449021824 */ /* 0x000fe200078e0205 */
[----:B------:R1:W1:Y:S01]  /*6cf0*/  @P1 LDSM.16.M88.4 R44, [R3+0x400] ;  /* 0x00040000032c183b */ /* 0x0002620000000200 */
[----:B------:R-:W-:Y:S03]  /*6d00*/  @P1 IMAD R4, R74, 0x4, R7 ;  /* 0x000000044a041824 */ /* 0x000fe600078e0207 */
[----:B------:R-:W-:Y:S01]  /*6d10*/  IMAD.U32 R34, RZ, RZ, UR4 ;  /* 0x00000004ff227e24 */ /* 0x000fe2000f8e00ff */
[----:B------:R1:W1:Y:S05]  /*6d20*/  @P1 LDSM.16.M88.4 R40, [R2+0x400] ;  /* 0x000400000228183b */ /* 0x00026a0000000200 */
[----:B------:R1:W1:Y:S01]  /*6d30*/  @P1 LDSM.16.M88.4 R36, [R4] ;  /* 0x000000000424183b */ /* 0x0002620000000200 */
[----:B------:R-:W-:Y:S04]  /*6d40*/  PLOP3.LUT P1, PT, PT, PT, UP0, 0x80, 0x8 ;  /* 0x000000000008781c */ /* 0x000fe80003f2f008 */
[----:B------:R-:W-:Y:S04]  /*6d50*/  SEL R7, RZ, 0x1, P1 ;  /* 0x00000001ff077807 */ /* 0x000fe80000800000 */
[----:B------:R-:W-:Y:S02]  /*6d60*/  LOP3.LUT R32, R32, R7, RZ, 0x3c, !PT ;  /* 0x0000000720207212 */ /* 0x000fe400078e3cff */
.L_x_81:
[----:B------:R-:W-:Y:S05]  /*6d70*/  BSYNC B1 ;  /* 0x0000000000017941 */ /* 0x000fea0003800000 */
.L_x_80:
[----:B-1----:R-:W-:Y:S04]  /*6d80*/  SHF.R.U32.HI R3, RZ, 0x15, R25 ;  /* 0x00000015ff037819 */ /* 0x002fe80000011619 */
[----:B------:R-:W-:Y:S01]  /*6d90*/  LOP3.LUT P1, RZ, R3, 0x3, R64, 0x48, !PT ;  /* 0x0000000303ff7812 */ /* 0x000fe20007824840 */
[----:B------:R-:W-:Y:S01]  /*6da0*/  @!UPT UIADD3 URZ, UPT, UPT, URZ, URZ, URZ ;  /* 0x000000fffffff290 */ /* 0x000fe2000fffe0ff */
[----:B----4-:R-:W-:Y:S11]  /*6db0*/  @P0 BRA `(.L_x_85) ;  /* 0x0000000000080947 */ /* 0x010ff60003800000 */
[----:B------:R-:W1:Y:S02]  /*6dc0*/  SYNCS.PHASECHK.TRANS64.TRYWAIT P0, [R79+URZ+0xb0], R0 ;  /* 0x0000b0004f0075a7 */ /* 0x000e6400080011ff */
[----:B-1----:R-:W-:Y:S05]  /*6dd0*/  @!P0 BRA `(.L_x_86) ;  /* 0x0000001c00a48947 */ /* 0x002fea0003800000 */
.L_x_85:
[----:B------:R-:W-:Y:S05]  /*6de0*/  @!P1 BRA `(.L_x_87) ;  /* 0x0000000000409947 */ /* 0x000fea0003800000 */
[----:B------:R-:W2:Y:S01]  /*6df0*/  LDCU.64 UR8, c[0x4][0x70] ;  /* 0x01000e00ff0877ac */ /* 0x000ea20008000a00 */
[----:B------:R-:W-:Y:S01]  /*6e00*/  MOV R3, 0x0 ;  /* 0x0000000000037802 */ /* 0x000fe20000000f00 */
[----:B------:R-:W-:Y:S02]  /*6e10*/  HFMA2 R12, -RZ, RZ, 0, 5.9604644775390625e-08 ;  /* 0x00000001ff0c7431 */ /* 0x000fe400000001ff */
[----:B------:R-:W-:Y:S02]  /*6e20*/  IMAD.MOV.U32 R8, RZ, RZ, 0x192 ;  /* 0x00000192ff087424 */ /* 0x000fe400078e00ff */
[----:B------:R-:W-:Y:S01]  /*6e30*/  IMAD.MOV.U32 R13, RZ, RZ, RZ ;  /* 0x000000ffff0d7224 */ /* 0x000fe200078e00ff */
[----:B------:R-:W4:Y:S01]  /*6e40*/  LDCU.64 UR6, c[0x4][0x78] ;  /* 0x01000f00ff0677ac */ /* 0x000f220008000a00 */
[----:B------:R-:W1:Y:S01]  /*6e50*/  LDC.64 R2, c[0x4][R3] ;  /* 0x0100000003027b82 */ /* 0x000e620000000a00 */
[----:B------:R-:W5:Y:S01]  /*6e60*/  LDCU.64 UR4, c[0x4][0x10] ;  /* 0x01000200ff0477ac */ /* 0x000f620008000a00 */
[----:B--2---:R-:W-:Y:S01]  /*6e70*/  MOV R5, UR9 ;  /* 0x0000000900057c02 */ /* 0x004fe20008000f00 */
[----:B------:R-:W-:Y:S01]  /*6e80*/  IMAD.U32 R4, RZ, RZ, UR8 ;  /* 0x00000008ff047e24 */ /* 0x000fe2000f8e00ff */
[----:B----4-:R-:W-:Y:S01]  /*6e90*/  MOV R7, UR7 ;  /* 0x0000000700077c02 */ /* 0x010fe20008000f00 */
[----:B------:R-:W-:Y:S01]  /*6ea0*/  IMAD.U32 R6, RZ, RZ, UR6 ;  /* 0x00000006ff067e24 */ /* 0x000fe2000f8e00ff */
[----:B-----5:R-:W-:Y:S01]  /*6eb0*/  MOV R11, UR5 ;  /* 0x00000005000b7c02 */ /* 0x020fe20008000f00 */
[----:B------:R-:W-:Y:S02]  /*6ec0*/  IMAD.U32 R10, RZ, RZ, UR4 ;  /* 0x00000004ff0a7e24 */ /* 0x000fe4000f8e00ff */
[----:B------:R-:W-:Y:S07]  /*6ed0*/  LEPC R20, `(.L_x_87) ;  /* 0x000000001014794e */ /* 0x000fee0000000000 */
[----:B-1-3--:R-:W-:Y:S05]  /*6ee0*/  CALL.ABS.NOINC R2 ;  /* 0x0000000002007343 */ /* 0x00afea0003c00000 */
.L_x_87:
[----:B--2---:R-:W-:Y:S01]  /*6ef0*/  LOP3.LUT R20, R48, 0xffffe000, RZ, 0xc0, !PT ;  /* 0xffffe00030147812 */ /* 0x004fe200078ec0ff */
[----:B------:R-:W-:Y:S05]  /*6f00*/  WARPSYNC.ALL ;  /* 0x0000000000007948 */ /* 0x000fea0003800000 */
[----:B------:R-:W-:Y:S01]  /*6f10*/  R2UR UR4, R25 ;  /* 0x00000000190472ca */ /* 0x000fe200000e0000 */
[----:B------:R-:W-:Y:S01]  /*6f20*/  IMAD.SHL.U32 R77, R73, 0x4, RZ ;  /* 0x00000004494d7824 */ /* 0x000fe200078e00ff */
[----:B------:R-:W-:Y:S01]  /*6f30*/  LOP3.LUT R21, R49, 0xffffe000, RZ, 0xc0, !PT ;  /* 0xffffe00031157812 */ /* 0x000fe200078ec0ff */
[----:B------:R-:W-:Y:S01]  /*6f40*/  IMAD.U32 R78, RZ, RZ, UR51 ;  /* 0x00000033ff4e7e24 */ /* 0x000fe2000f8e00ff */
[----:B------:R-:W-:Y:S01]  /*6f50*/  LOP3.LUT R26, R50, 0xffffe000, RZ, 0xc0, !PT ;  /* 0xffffe000321a7812 */ /* 0x000fe200078ec0ff */
[----:B------:R-:W-:Y:S01]  /*6f60*/  BSSY.RECONVERGENT B0, `(.L_x_88) ;  /* 0x000005a000007945 */ /* 0x000fe20003800200 */
[----:B------:R-:W-:Y:S01]  /*6f70*/  LOP3.LUT R33, R46, 0xffffe000, RZ, 0xc0, !PT ;  /* 0xffffe0002e217812 */ /* 0x000fe200078ec0ff */
[----:B------:R-:W-:Y:S01]  /*6f80*/  IMAD R78, R78, 0x800, R61 ;  /* 0x000008004e4e7824 */ /* 0x000fe200078e023d */
[----:B------:R-:W-:Y:S04]  /*6f90*/  ISETP.NE.AND P0, PT, R62, RZ, PT ;  /* 0x000000ff3e00720c */ /* 0x000fe80003f05270 */
[----:B------:R-:W-:Y:S01]  /*6fa0*/  LEA R81, R78, UR48, 0x2 ;  /* 0x000000304e517c11 */ /* 0x000fe2000f8e10ff */
[----:B------:R-:W1:Y:S01]  /*6fb0*/  LDTM.16dp128bit.x8 R4, tmem[UR4] ;  /* 0x00000004000479ee */ /* 0x000e620008180000 */
[----:B------:R-:W-:Y:S02]  /*6fc0*/  IMAD.SHL.U32 R78, R74, 0x4, RZ ;  /* 0x000000044a4e7824 */ /* 0x000fe400078e00ff */
[--C-:B------:R-:W-:Y:S03]  /*6fd0*/  IADD3 R83, PT, PT, R77, 0x400, R81.reuse ;  /* 0x000004004d537810 */ /* 0x100fe60007ffe051 */
[C---:B------:R-:W-:Y:S02]  /*6fe0*/  IADD3 R84, PT, PT, R78.reuse, 0x400, R81 ;  /* 0x000004004e547810 */ /* 0x040fe40007ffe051 */
[----:B------:R-:W-:Y:S02]  /*6ff0*/  IMAD.IADD R82, R78, 0x1, R83 ;  /* 0x000000014e527824 */ /* 0x000fe400078e0253 */
[C---:B-1-3--:R-:W-:Y:S01]  /*7000*/  FMUL R0, R24.reuse, R4 ;  /* 0x0000000418007220 */ /* 0x04afe20000400000 */
[C---:B------:R-:W-:Y:S01]  /*7010*/  FMUL R2, R24.reuse, R5 ;  /* 0x0000000518027220 */ /* 0x040fe20000400000 */
[C---:B------:R-:W-:Y:S01]  /*7020*/  FMUL R3, R24.reuse, R6 ;  /* 0x0000000618037220 */ /* 0x040fe20000400000 */
[----:B------:R-:W-:Y:S01]  /*7030*/  FMUL R7, R24, R7 ;  /* 0x0000000718077220 */ /* 0x000fe20000400000 */
[----:B------:R-:W-:Y:S01]  /*7040*/  FFMA R28, R27, R20, R0 ;  /* 0x000000141b1c7223 */ /* 0x000fe20000000000 */
[----:B------:R-:W-:Y:S01]  /*7050*/  LOP3.LUT R20, R51, 0xffffe000, RZ, 0xc0, !PT ;  /* 0xffffe00033147812 */ /* 0x000fe200078ec0ff */
[C---:B------:R-:W-:Y:S01]  /*7060*/  FFMA R29, R27.reuse, R21, R2 ;  /* 0x000000151b1d7223 */ /* 0x040fe20000000002 */
[----:B------:R-:W-:Y:S01]  /*7070*/  LOP3.LUT R21, R44, 0xffffe000, RZ, 0xc0, !PT ;  /* 0xffffe0002c157812 */ /* 0x000fe200078ec0ff */
[----:B------:R-:W-:Y:S01]  /*7080*/  FFMA R30, R27, R26, R3 ;  /* 0x0000001a1b1e7223 */ /* 0x000fe20000000003 */
[----:B------:R-:W-:Y:S01]  /*7090*/  LOP3.LUT R26, R45, 0xffffe000, RZ, 0xc0, !PT ;  /* 0xffffe0002d1a7812 */ /* 0x000fe200078ec0ff */
[C---:B------:R-:W-:Y:S01]  /*70a0*/  FMUL R4, R24.reuse, R8 ;  /* 0x0000000818047220 */ /* 0x040fe20000400000 */
[----:B------:R-:W-:Y:S01]  /*70b0*/  F2FP.TF32.F32.PACK_B R28, R28 ;  /* 0x0000001cff1c723e */ /* 0x000fe200024050ff */
[----:B------:R-:W-:Y:S01]  /*70c0*/  FFMA R31, R27, R20, R7 ;  /* 0x000000141b1f7223 */ /* 0x000fe20000000007 */
[----:B------:R-:W-:Y:S01]  /*70d0*/  LOP3.LUT R20, R47, 0xffffe000, RZ, 0xc0, !PT ;  /* 0xffffe0002f147812 */ /* 0x000fe200078ec0ff */
[C---:B------:R-:W-:Y:S01]  /*70e0*/  FMUL R5, R24.reuse, R9 ;  /* 0x0000000918057220 */ /* 0x040fe20000400000 */
[----:B------:R-:W-:Y:S01]  /*70f0*/  F2FP.TF32.F32.PACK_B R29, R29 ;  /* 0x0000001dff1d723e */ /* 0x000fe200024050ff */
[C---:B------:R-:W-:Y:S01]  /*7100*/  FMUL R6, R24.reuse, R10 ;  /* 0x0000000a18067220 */ /* 0x040fe20000400000 */
[----:B------:R-:W-:Y:S01]  /*7110*/  F2FP.TF32.F32.PACK_B R30, R30 ;  /* 0x0000001eff1e723e */ /* 0x000fe200024050ff */
[----:B------:R-:W-:Y:S01]  /*7120*/  FMUL R11, R24, R11 ;  /* 0x0000000b180b7220 */ /* 0x000fe20000400000 */
[----:B------:R-:W-:Y:S01]  /*7130*/  F2FP.TF32.F32.PACK_B R31, R31 ;  /* 0x0000001fff1f723e */ /* 0x000fe200024050ff */
[C---:B------:R-:W-:Y:S01]  /*7140*/  FFMA R4, R27.reuse, R21, R4 ;  /* 0x000000151b047223 */ /* 0x040fe20000000004 */
[----:B------:R-:W-:Y:S01]  /*7150*/  LOP3.LUT R21, R40, 0xffffe000, RZ, 0xc0, !PT ;  /* 0xffffe00028157812 */ /* 0x000fe200078ec0ff */
[----:B------:R-:W-:Y:S01]  /*7160*/  FFMA R5, R27, R26, R5 ;  /* 0x0000001a1b057223 */ /* 0x000fe20000000005 */
[----:B------:R-:W-:Y:S01]  /*7170*/  LOP3.LUT R26, R43, 0xffffe000, RZ, 0xc0, !PT ;  /* 0xffffe0002b1a7812 */ /* 0x000fe200078ec0ff */
[C---:B------:R-:W-:Y:S01]  /*7180*/  FFMA R6, R27.reuse, R33, R6 ;  /* 0x000000211b067223 */ /* 0x040fe20000000006 */
[----:B------:R-:W-:Y:S01]  /*7190*/  LOP3.LUT R33, R42, 0xffffe000, RZ, 0xc0, !PT ;  /* 0xffffe0002a217812 */ /* 0x000fe200078ec0ff */
[C---:B------:R-:W-:Y:S01]  /*71a0*/  FMUL R8, R24.reuse, R12 ;  /* 0x0000000c18087220 */ /* 0x040fe20000400000 */
[----:B------:R-:W-:Y:S01]  /*71b0*/  F2FP.TF32.F32.PACK_B R4, R4 ;  /* 0x00000004ff04723e */ /* 0x000fe200024050ff */
[----:B------:R-:W-:Y:S01]  /*71c0*/  FFMA R7, R27, R20, R11 ;  /* 0x000000141b077223 */ /* 0x000fe2000000000b */
[----:B------:R-:W-:Y:S01]  /*71d0*/  LOP3.LUT R20, R41, 0xffffe000, RZ, 0xc0, !PT ;  /* 0xffffe00029147812 */ /* 0x000fe200078ec0ff */
[----:B------:R-:W-:Y:S01]  /*71e0*/  FMUL R9, R24, R13 ;  /* 0x0000000d18097220 */ /* 0x000fe20000400000 */
[----:B------:R-:W-:Y:S01]  /*71f0*/  F2FP.TF32.F32.PACK_B R5, R5 ;  /* 0x00000005ff05723e */ /* 0x000fe200024050ff */
[----:B------:R1:W-:Y:S01]  /*7200*/  STSM.16.M88.4 [R81+0x400], R28 ;  /* 0x0004001c51007844 */ /* 0x0003e20000000200 */
[----:B------:R-:W-:Y:S01]  /*7210*/  F2FP.TF32.F32.PACK_B R6, R6 ;  /* 0x00000006ff06723e */ /* 0x000fe200024050ff */
[C---:B------:R-:W-:Y:S01]  /*7220*/  FFMA R8, R27.reuse, R21, R8 ;  /* 0x000000151b087223 */ /* 0x040fe20000000008 */
[----:B------:R-:W-:Y:S01]  /*7230*/  LOP3.LUT R21, R36, 0xffffe000, RZ, 0xc0, !PT ;  /* 0xffffe00024157812 */ /* 0x000fe200078ec0ff */
[C---:B------:R-:W-:Y:S01]  /*7240*/  FMUL R10, R24.reuse, R14 ;  /* 0x0000000e180a7220 */ /* 0x040fe20000400000 */
[C---:B------:R-:W-:Y:S01]  /*7250*/  FMUL R15, R24.reuse, R15 ;  /* 0x0000000f180f7220 */ /* 0x040fe20000400000 */
[C---:B------:R-:W-:Y:S01]  /*7260*/  FMUL R12, R24.reuse, R16 ;  /* 0x00000010180c7220 */ /* 0x040fe20000400000 */
[C---:B------:R-:W-:Y:S01]  /*7270*/  FFMA R9, R27.reuse, R20, R9 ;  /* 0x000000141b097223 */ /* 0x040fe20000000009 */
[C---:B------:R-:W-:Y:S01]  /*7280*/  FFMA R10, R27.reuse, R33, R10 ;  /* 0x000000211b0a7223 */ /* 0x040fe2000000000a */
[C---:B------:R-:W-:Y:S01]  /*7290*/  FFMA R11, R27.reuse, R26, R15 ;  /* 0x0000001a1b0b7223 */ /* 0x040fe2000000000f */
[----:B------:R-:W-:Y:S01]  /*72a0*/  FFMA R12, R27, R21, R12 ;  /* 0x000000151b0c7223 */ /* 0x000fe2000000000c */
[----:B------:R-:W-:Y:S01]  /*72b0*/  LOP3.LUT R20, R37, 0xffffe000, RZ, 0xc0, !PT ;  /* 0xffffe00025147812 */ /* 0x000fe200078ec0ff */
[----:B------:R-:W-:Y:S01]  /*72c0*/  FMUL R13, R24, R17 ;  /* 0x00000011180d7220 */ /* 0x000fe20000400000 */
[----:B------:R-:W-:Y:S01]  /*72d0*/  LOP3.LUT R21, R38, 0xffffe000, RZ, 0xc0, !PT ;  /* 0xffffe00026157812 */ /* 0x000fe200078ec0ff */
[C---:B------:R-:W-:Y:S01]  /*72e0*/  FMUL R14, R24.reuse, R18 ;  /* 0x00000012180e7220 */ /* 0x040fe20000400000 */
[----:B------:R-:W-:Y:S01]  /*72f0*/  LOP3.LUT R26, R39, 0xffffe000, RZ, 0xc0, !PT ;  /* 0xffffe000271a7812 */ /* 0x000fe200078ec0ff */
[----:B------:R-:W-:Y:S01]  /*7300*/  FMUL R19, R24, R19 ;  /* 0x0000001318137220 */ /* 0x000fe20000400000 */
[----:B------:R-:W-:Y:S01]  /*7310*/  F2FP.TF32.F32.PACK_B R7, R7 ;  /* 0x00000007ff07723e */ /* 0x000fe200024050ff */
[C---:B------:R-:W-:Y:S01]  /*7320*/  FFMA R13, R27.reuse, R20, R13 ;  /* 0x000000141b0d7223 */ /* 0x040fe2000000000d */
[C---:B------:R-:W-:Y:S01]  /*7330*/  FFMA R14, R27.reuse, R21, R14 ;  /* 0x000000151b0e7223 */ /* 0x040fe2000000000e */
[----:B------:R-:W-:Y:S01]  /*7340*/  FFMA R15, R27, R26, R19 ;  /* 0x0000001a1b0f7223 */ /* 0x000fe20000000013 */
[----:B------:R-:W-:Y:S01]  /*7350*/  F2FP.TF32.F32.PACK_B R8, R8 ;  /* 0x00000008ff08723e */ /* 0x000fe200024050ff */
[----:B------:R1:W-:Y:S01]  /*7360*/  STSM.16.M88.4 [R84], R4 ;  /* 0x0000000454007844 */ /* 0x0003e20000000200 */
[----:B------:R-:W-:Y:S02]  /*7370*/  F2FP.TF32.F32.PACK_B R9, R9 ;  /* 0x00000009ff09723e */ /* 0x000fe400024050ff */
[----:B------:R-:W-:Y:S02]  /*7380*/  F2FP.TF32.F32.PACK_B R10, R10 ;  /* 0x0000000aff0a723e */ /* 0x000fe400024050ff */
[----:B------:R-:W-:Y:S02]  /*7390*/  F2FP.TF32.F32.PACK_B R11, R11 ;  /* 0x0000000bff0b723e */ /* 0x000fe400024050ff */
[----:B------:R-:W-:Y:S02]  /*73a0*/  F2FP.TF32.F32.PACK_B R12, R12 ;  /* 0x0000000cff0c723e */ /* 0x000fe400024050ff */
[----:B------:R-:W-:Y:S01]  /*73b0*/  F2FP.TF32.F32.PACK_B R13, R13 ;  /* 0x0000000dff0d723e */ /* 0x000fe200024050ff */
[----:B------:R1:W-:Y:S01]  /*73c0*/  STSM.16.M88.4 [R83], R8 ;  /* 0x0000000853007844 */ /* 0x0003e20000000200 */
[----:B------:R-:W-:Y:S02]  /*73d0*/  F2FP.TF32.F32.PACK_B R14, R14 ;  /* 0x0000000eff0e723e */ /* 0x000fe400024050ff */
[----:B------:R-:W-:Y:S05]  /*73e0*/  F2FP.TF32.F32.PACK_B R15, R15 ;  /* 0x0000000fff0f723e */ /* 0x000fea00024050ff */
[----:B------:R1:W-:Y:S01]  /*73f0*/  STSM.16.M88.4 [R82], R12 ;  /* 0x0000000c52007844 */ /* 0x0003e20000000200 */
[----:B------:R-:W-:Y:S01]  /*7400*/  @!PT LDS RZ, [RZ] ;  /* 0x00000000fffff984 */ /* 0x000fe20000000800 */
[----:B------:R-:W-:Y:S01]  /*7410*/  @!PT LDS RZ, [RZ] ;  /* 0x00000000fffff984 */ /* 0x000fe20000000800 */
[----:B------:R-:W-:Y:S01]  /*7420*/  @!PT LDS RZ, [RZ] ;  /* 0x00000000fffff984 */ /* 0x000fe20000000800 */
[----:B------:R-:W-:Y:S01]  /*7430*/  @!PT LDS RZ, [RZ] ;  /* 0x00000000fffff984 */ /* 0x000fe20000000800 */
[----:B------:R2:W-:Y:S07]  /*7440*/  MEMBAR.ALL.CTA ;  /* 0x0000000000007992 */ /* 0x0005ee0000008000 */
[----:B--2---:R-:W2:Y:S02]  /*7450*/  FENCE.VIEW.ASYNC.S ;  /* 0x00000000000073c6 */ /* 0x004ea40000000000 */
[----:B--2---:R-:W-:Y:S06]  /*7460*/  BAR.SYNC.DEFER_BLOCKING 0x1, 0x80 ;  /* 0x0042000000007b1d */ /* 0x004fec0000010000 */
[----:B------:R-:W-:Y:S05]  /*7470*/  @P0 BRA `(.L_x_89) ;  /* 0x0000000000200947 */ /* 0x000fea0003800000 */
[----:B------:R-:W2:Y:S01]  /*7480*/  LDCU.64 UR6, c[0x0][0x348] ;  /* 0x00006900ff0677ac */ /* 0x000ea20008000a00 */
[----:B------:R-:W-:Y:S01]  /*7490*/  ULEA UR5, UR51, UR48, 0xd ;  /* 0x0000003033057291 */ /* 0x000fe2000f8e68ff */
[----:B------:R-:W-:Y:S03]  /*74a0*/  UMOV UR41, UR52 ;  /* 0x0000003400297c82 */ /* 0x000fe60008000000 */
[----:B------:R-:W-:Y:S02]  /*74b0*/  UIADD3 UR40, UPT, UPT, UR5, 0x400, URZ ;  /* 0x0000040005287890 */ /* 0x000fe4000fffe0ff */
[----:B--2---:R-:W-:Y:S04]  /*74c0*/  UIADD3 UR4, UP0, UPT, UR6, 0x680, URZ ;  /* 0x0000068006047890 */ /* 0x004fe8000ff1e0ff */
[----:B------:R-:W-:Y:S09]  /*74d0*/  UIADD3.X UR5, UPT, UPT, URZ, UR7, URZ, UP0, !UPT ;  /* 0x00000007ff057290 */ /* 0x000ff200087fe4ff */
[----:B------:R2:W-:Y:S02]  /*74e0*/  UTMASTG.4D [UR40], [UR4] ;  /* 0x00000028040073b5 */ /* 0x0005e40008018000 */
[----:B--2---:R0:W-:Y:S02]  /*74f0*/  UTMACMDFLUSH ;  /* 0x00000000000079b7 */ /* 0x0041e40000000000 */
.L_x_89:
[----:B------:R-:W-:Y:S05]  /*7500*/  BSYNC.RECONVERGENT B0 ;  /* 0x0000000000007941 */ /* 0x000fea0003800200 */
.L_x_88:
[----:B------:R-:W-:Y:S01]  /*7510*/  UIADD3 UR50, UPT, UPT, UR51, 0x1, URZ ;  /* 0x0000000133327890 */ /* 0x000fe2000fffe0ff */
[----:B------:R-:W-:Y:S03]  /*7520*/  BSSY.RECONVERGENT B0, `(.L_x_90) ;  /* 0x0000005000007945 */ /* 0x000fe60003800200 */
[----:B------:R-:W-:Y:S04]  /*7530*/  UISETP.NE.AND UP0, UPT, UR50, 0x3, UPT ;  /* 0x000000033200788c */ /* 0x000fe8000bf05270 */
[----:B------:R-:W-:Y:S01]  /*7540*/  USEL UR49, UR50, URZ, UP0 ;  /* 0x000000ff32317287 */ /* 0x000fe20008000000 */
[----:B------:R-:W-:Y:S11]  /*7550*/  @P0 BRA `(.L_x_91) ;  /* 0x0000000000040947 */ /* 0x000ff60003800000 */
[----:B------:R-:W-:Y:S04]  /*7560*/  DEPBAR.LE SB0, 0x1 ;  /* 0x000080400000791a */ /* 0x000fe80000000000 */
.L_x_91:
[----:B------:R-:W-:Y:S05]  /*7570*/  BSYNC.RECONVERGENT B0 ;  /* 0x0000000000007941 */ /* 0x000fea0003800200 */
.L_x_90:
[----:B------:R-:W-:Y:S01]  /*7580*/  BAR.SYNC.DEFER_BLOCKING 0x1, 0x80 ;  /* 0x0042000000007b1d */ /* 0x000fe20000010000 */
[----:B------:R-:W-:Y:S01]  /*7590*/  ISETP.NE.AND P1, PT, R76, RZ, PT ;  /* 0x000000ff4c00720c */ /* 0x000fe20003f25270 */
[----:B------:R-:W-:Y:S01]  /*75a0*/  UISETP.NE.AND UP0, UPT, UR54, URZ, UPT ;  /* 0x000000ff3600728c */ /* 0x000fe2000bf05270 */
[----:B------:R-:W-:Y:S11]  /*75b0*/  LEA R3, R34, UR48, 0x3 ;  /* 0x0000003022037c11 */ /* 0x000ff6000f8e18ff */
[----:B-1----:R-:W-:Y:S01]  /*75c0*/  @P1 SHF.L.U32 R4, R32, 0x1f, RZ ;  /* 0x0000001f20041819 */ /* 0x002fe200000006ff */
[----:B------:R-:W-:Y:S06]  /*75d0*/  BRA.U !UP0, `(.L_x_92) ;  /* 0x0000000108287547 */ /* 0x000fec000b800000 */
[----:B------:R-:W1:Y:S01]  /*75e0*/  S2R R0, SR_CgaCtaId ;  /* 0x0000000000007919 */ /* 0x000e620000008800 */
[----:B------:R-:W-:Y:S05]  /*75f0*/  IMAD.U32 R2, RZ, RZ, UR55 ;  /* 0x00000037ff027e24 */ /* 0x000fea000f8e00ff */
[C---:B------:R-:W-:Y:S01]  /*7600*/  @P1 LEA R5, R2.reuse, UR48, 0x3 ;  /* 0x0000003002051c11 */ /* 0x040fe2000f8e18ff */
[----:B------:R-:W-:Y:S04]  /*7610*/  VIADD R2, R2, 0x1 ;  /* 0x0000000102027836 */ /* 0x000fe80000000000 */
[----:B------:R-:W-:Y:S01]  /*7620*/  @P1 VIADD R5, R5, 0x78 ;  /* 0x0000007805051836 */ /* 0x000fe20000000000 */
[C---:B------:R-:W-:Y:S04]  /*7630*/  ISETP.NE.AND P0, PT, R2.reuse, 0x3, PT ;  /* 0x000000030200780c */ /* 0x040fe80003f05270 */
[----:B------:R-:W-:Y:S04]  /*7640*/  SEL R2, R2, RZ, P0 ;  /* 0x000000ff02027207 */ /* 0x000fe80000000000 */
[----:B------:R-:W-:Y:S02]  /*7650*/  R2UR UR55, R2 ;  /* 0x00000000023772ca */ /* 0x000fe400000e0000 */
[----:B-1----:R-:W-:Y:S04]  /*7660*/  @P1 PRMT R0, R0, 0x654, R5 ;  /* 0x0000065400001816 */ /* 0x002fe80000000005 */
[----:B------:R1:W-:Y:S09]  /*7670*/  @P1 SYNCS.ARRIVE.TRANS64.RED.A1T0 RZ, [R0+URZ], RZ ;  /* 0x000000ff00ff19a7 */ /* 0x0003f200081004ff */
.L_x_92:
[----:B------:R-:W2:Y:S01]  /*7680*/  @P1 SYNCS.PHASECHK.TRANS64.TRYWAIT P0, [R3+URZ+0x60], R4 ;  /* 0x00006004030015a7 */ /* 0x000ea200080011ff */
[----:B------:R-:W-:Y:S01]  /*7690*/  BSSY B1, `(.L_x_93) ;  /* 0x0000017000017945 */ /* 0x000fe20003800000 */
[----:B--2---:R-:W-:Y:S03]  /*76a0*/  @P1 SEL R35, RZ, 0x1, !P0 ;  /* 0x00000001ff231807 */ /* 0x004fe60004000000 */
[----:B------:R-:W-:Y:S05]  /*76b0*/  @!P1 BRA `(.L_x_94) ;  /* 0x0000000000509947 */ /* 0x000fea0003800000 */
[----:B------:R-:W-:Y:S01]  /*76c0*/  ISETP.NE.AND P1, PT, R80, RZ, PT ;  /* 0x000000ff5000720c */ /* 0x000fe20003f25270 */
[----:B------:R-:W-:Y:S01]  /*76d0*/  BSSY B0, `(.L_x_95) ;  /* 0x000000a000007945 */ /* 0x000fe20003800000 */
[----:B------:R-:W-:Y:S11]  /*76e0*/  ISETP.NE.AND P0, PT, R35, RZ, PT ;  /* 0x000000ff2300720c */ /* 0x000ff60003f05270 */
[----:B------:R-:W-:Y:S05]  /*76f0*/  @P1 IMAD R2, R34, 0x800, R61 ;  /* 0x0000080022021824 */ /* 0x000fea00078e023d */
[----:B------:R-:W-:Y:S05]  /*7700*/  @P1 LEA R2, R2, UR48, 0x2 ;  /* 0x0000003002021c11 */ /* 0x000fea000f8e10ff */
[--C-:B------:R-:W-:Y:S02]  /*7710*/  @P1 IMAD.IADD R5, R77, 0x1, R2.reuse ;  /* 0x000000014d051824 */ /* 0x100fe400078e0202 */
[----:B-1----:R-:W-:Y:S01]  /*7720*/  @P1 IMAD.IADD R0, R78, 0x1, R2 ;  /* 0x000000014e001824 */ /* 0x002fe200078e0202 */
[----:B------:R-:W-:Y:S06]  /*7730*/  @P0 BRA `(.L_x_96) ;  /* 0x00000000000c0947 */ /* 0x000fec0003800000 */
[----:B------:R-:W-:Y:S04]  /*7740*/  SHF.L.U32 R32, R32, 0x1f, RZ ;  /* 0x0000001f20207819 */ /* 0x000fe800000006ff */
[----:B------:R-:W1:Y:S02]  /*7750*/  SYNCS.PHASECHK.TRANS64.TRYWAIT P0, [R3+URZ+0x60], R32 ;  /* 0x00006020030075a7 */ /* 0x000e6400080011ff */
[----:B-1----:R-:W-:Y:S05]  /*7760*/  @!P0 BRA `(.L_x_97) ;  /* 0x0000001400548947 */ /* 0x002fea0003800000 */
.L_x_96:
[----:B------:R-:W-:Y:S05]  /*7770*/  BSYNC B0 ;  /* 0x0000000000007941 */ /* 0x000fea0003800000 */
.L_x_95:
[----:B------:R-:W-:Y:S11]  /*7780*/  ISETP.NE.AND P0, PT, R80, RZ, PT ;  /* 0x000000ff5000720c */ /* 0x000ff60003f05270 */
[----:B------:R-:W-:Y:S02]  /*7790*/  @!UPT UIADD3 URZ, UPT, UPT, URZ, URZ, URZ ;  /* 0x000000fffffff290 */ /* 0x000fe4000fffe0ff */
[----:B-1----:R-:W-:Y:S01]  /*77a0*/  @P0 IADD3 R3, PT, PT, R78, R5, RZ ;  /* 0x000000054e030210 */ /* 0x002fe20007ffe0ff */
[----:B------:R-:W-:Y:S05]  /*77b0*/  @P0 WARPSYNC.ALL ;  /* 0x0000000000000948 */ /* 0x000fea0003800000 */
[----:B------:R2:W3:Y:S04]  /*77c0*/  @P0 LDSM.16.M88.4 R48, [R2+0x400] ;  /* 0x000400000230083b */ /* 0x0004e80000000200 */
[----:B------:R2:W4:Y:S04]  /*77d0*/  @P0 LDSM.16.M88.4 R44, [R0+0x400] ;  /* 0x00040000002c083b */ /* 0x0005280000000200 */
[----:B------:R2:W1:Y:S04]  /*77e0*/  @P0 LDSM.16.M88.4 R40, [R5+0x400] ;  /* 0x000400000528083b */ /* 0x0004680000000200 */
[----:B------:R2:W1:Y:S02]  /*77f0*/  @P0 LDSM.16.M88.4 R36, [R3+0x400] ;  /* 0x000400000324083b */ /* 0x0004640000000200 */
.L_x_94:
[----:B------:R-:W-:Y:S05]  /*7800*/  BSYNC B1 ;  /* 0x0000000000017941 */ /* 0x000fea0003800000 */
.L_x_93:
[----:B--2---:R-:W-:Y:S05]  /*7810*/  VIADD R3, R25, 0x20 ;  /* 0x0000002019037836 */ /* 0x004fea0000000000 */
[----:B------:R-:W-:Y:S04]  /*7820*/  SHF.R.U32.HI R3, RZ, 0x15, R3 ;  /* 0x00000015ff037819 */ /* 0x000fe80000011603 */
[----:B------:R-:W-:Y:S11]  /*7830*/  LOP3.LUT P0, RZ, R3, 0x3, R64, 0x48, !PT ;  /* 0x0000000303ff7812 */ /* 0x000ff60007804840 */
[----:B------:R-:W-:Y:S02]  /*7840*/  @!UPT UIADD3 URZ, UPT, UPT, URZ, URZ, URZ ;  /* 0x000000fffffff290 */ /* 0x000fe4000fffe0ff */
[----:B------:R-:W-:Y:S05]  /*7850*/  @!P0 BRA `(.L_x_98) ;  /* 0x0000000000408947 */ /* 0x000fea0003800000 */
[----:B------:R-:W2:Y:S01]  /*7860*/  LDCU.64 UR8, c[0x4][0x70] ;  /* 0x01000e00ff0877ac */ /* 0x000ea20008000a00 */
[----:B------:R-:W-:Y:S01]  /*7870*/  MOV R3, 0x0 ;  /* 0x0000000000037802 */ /* 0x000fe20000000f00 */
[----:B------:R-:W-:Y:S02]  /*7880*/  HFMA2 R12, -RZ, RZ, 0, 5.9604644775390625e-08 ;  /* 0x00000001ff0c7431 */ /* 0x000fe400000001ff */
[----:B------:R-:W-:Y:S02]  /*7890*/  IMAD.MOV.U32 R8, RZ, RZ, 0x192 ;  /* 0x00000192ff087424 */ /* 0x000fe400078e00ff */
[----:B------:R-:W-:Y:S01]  /*78a0*/  IMAD.MOV.U32 R13, RZ, RZ, RZ ;  /* 0x000000ffff0d7224 */ /* 0x000fe200078e00ff */
[----:B------:R-:W5:Y:S01]  /*78b0*/  LDCU.64 UR6, c[0x4][0x78] ;  /* 0x01000f00ff0677ac */ /* 0x000f620008000a00 */
[----:B------:R-:W1:Y:S01]  /*78c0*/  LDC.64 R2, c[0x4][R3] ;  /* 0x0100000003027b82 */ /* 0x000e620000000a00 */
[----:B------:R-:W3:Y:S01]  /*78d0*/  LDCU.64 UR4, c[0x4][0x10] ;  /* 0x01000200ff0477ac */ /* 0x000ee20008000a00 */
[----:B--2---:R-:W-:Y:S01]  /*78e0*/  MOV R5, UR9 ;  /* 0x0000000900057c02 */ /* 0x004fe20008000f00 */
[----:B------:R-:W-:Y:S01]  /*78f0*/  IMAD.U32 R4, RZ, RZ, UR8 ;  /* 0x00000008ff047e24 */ /* 0x000fe2000f8e00ff */
[----:B-----5:R-:W-:Y:S01]  /*7900*/  MOV R7, UR7 ;  /* 0x0000000700077c02 */ /* 0x020fe20008000f00 */
[----:B------:R-:W-:Y:S01]  /*7910*/  IMAD.U32 R6, RZ, RZ, UR6 ;  /* 0x00000006ff067e24 */ /* 0x000fe2000f8e00ff */
[----:B---3--:R-:W-:Y:S01]  /*7920*/  MOV R11, UR5 ;  /* 0x00000005000b7c02 */ /* 0x008fe20008000f00 */
[----:B------:R-:W-:Y:S02]  /*7930*/  IMAD.U32 R10, RZ, RZ, UR4 ;  /* 0x00000004ff0a7e24 */ /* 0x000fe4000f8e00ff */
[----:B------:R-:W-:Y:S07]  /*7940*/  LEPC R20, `(.L_x_98) ;  /* 0x000000001014794e */ /* 0x000fee0000000000 */
[----:B-1--4-:R-:W-:Y:S05]  /*7950*/  CALL.ABS.NOINC R2 ;  /* 0x0000000002007343 */ /* 0x012fea0003c00000 */
.L_x_98:
[----:B------:R-:W-:Y:S01]  /*7960*/  ISETP.NE.AND P1, PT, R62, RZ, PT ;  /* 0x000000ff3e00720c */ /* 0x000fe20003f25270 */
[----:B------:R-:W-:Y:S05]  /*7970*/  WARPSYNC.ALL ;  /* 0x0000000000007948 */ /* 0x000fea0003800000 */
[----:B------:R-:W-:Y:S01]  /*7980*/  R2UR UR4, R25 ;  /* 0x00000000190472ca */ /* 0x000fe200000e0000 */
[----:B------:R-:W2:Y:S01]  /*7990*/  S2UR UR5, SR_CgaCtaId ;  /* 0x00000000000579c3 */ /* 0x000ea20000008800 */
[----:B-1-3--:R-:W-:Y:S01]  /*79a0*/  LOP3.LUT R0, R48, 0xffffe000, RZ, 0xc0, !PT ;  /* 0xffffe00030007812 */ /* 0x00afe200078ec0ff */
[----:B------:R-:W-:Y:S01]  /*79b0*/  IMAD.U32 R80, RZ, RZ, UR49 ;  /* 0x00000031ff507e24 */ /* 0x000fe2000f8e00ff */
[----:B------:R-:W-:Y:S01]  /*79c0*/  LOP3.LUT R2, R49, 0xffffe000, RZ, 0xc0, !PT ;  /* 0xffffe00031027812 */ /* 0x000fe200078ec0ff */
[----:B------:R-:W-:Y:S01]  /*79d0*/  BSSY.RECONVERGENT B0, `(.L_x_99) ;  /* 0x000005e000007945 */ /* 0x000fe20003800200 */
[----:B------:R-:W-:Y:S01]  /*79e0*/  LOP3.LUT R3, R50, 0xffffe000, RZ, 0xc0, !PT ;  /* 0xffffe00032037812 */ /* 0x000fe200078ec0ff */
[----:B------:R-:W-:Y:S01]  /*79f0*/  IMAD R80, R80, 0x800, R61 ;  /* 0x0000080050507824 */ /* 0x000fe200078e023d */
[----:B------:R-:W-:Y:S02]  /*7a00*/  LOP3.LUT R20, R51, 0xffffe000, RZ, 0xc0, !PT ;  /* 0xffffe00033147812 */ /* 0x000fe400078ec0ff */
[----:B----4-:R-:W-:Y:S02]  /*7a10*/  LOP3.LUT R21, R44, 0xffffe000, RZ, 0xc0, !PT ;  /* 0xffffe0002c157812 */ /* 0x010fe400078ec0ff */
[----:B------:R-:W-:Y:S01]  /*7a20*/  LOP3.LUT R26, R45, 0xffffe000, RZ, 0xc0, !PT ;  /* 0xffffe0002d1a7812 */ /* 0x000fe200078ec0ff */
[----:B------:R-:W1:Y:S01]  /*7a30*/  LDTM.16dp128bit.x8 R4, tmem[UR4+0x20] ;  /* 0x00002004000479ee */ /* 0x000e620008180000 */
[----:B------:R-:W-:Y:S01]  /*7a40*/  R2UR UR4, R79 ;  /* 0x000000004f0472ca */ /* 0x000fe200000e0000 */
[----:B------:R-:W-:Y:S01]  /*7a50*/  NOP ;  /* 0x0000000000007918 */ /* 0x000fe20000000000 */
[----:B------:R-:W-:Y:S02]  /*7a60*/  LOP3.LUT R29, R46, 0xffffe000, RZ, 0xc0, !PT ;  /* 0xffffe0002e1d7812 */ /* 0x000fe400078ec0ff */
[----:B------:R-:W-:Y:S02]  /*7a70*/  LOP3.LUT R28, R47, 0xffffe000, RZ, 0xc0, !PT ;  /* 0xffffe0002f1c7812 */ /* 0x000fe400078ec0ff */
[----:B------:R-:W-:Y:S02]  /*7a80*/  LOP3.LUT R31, R40, 0xffffe000, RZ, 0xc0, !PT ;  /* 0xffffe000281f7812 */ /* 0x000fe400078ec0ff */
[----:B------:R-:W-:Y:S02]  /*7a90*/  LOP3.LUT R30, R41, 0xffffe000, RZ, 0xc0, !PT ;  /* 0xffffe000291e7812 */ /* 0x000fe400078ec0ff */
[----:B------:R-:W-:Y:S02]  /*7aa0*/  LOP3.LUT R33, R42, 0xffffe000, RZ, 0xc0, !PT ;  /* 0xffffe0002a217812 */ /* 0x000fe400078ec0ff */
[----:B------:R-:W-:Y:S01]  /*7ab0*/  LOP3.LUT R32, R43, 0xffffe000, RZ, 0xc0, !PT ;  /* 0xffffe0002b207812 */ /* 0x000fe200078ec0ff */
[----:B------:R-:W-:Y:S01]  /*7ac0*/  UIADD3 UR4, UPT, UPT, UR4, 0xc0, URZ ;  /* 0x000000c004047890 */ /* 0x000fe2000fffe0ff */
[----:B------:R-:W-:Y:S02]  /*7ad0*/  LOP3.LUT R35, R36, 0xffffe000, RZ, 0xc0, !PT ;  /* 0xffffe00024237812 */ /* 0x000fe400078ec0ff */
[----:B------:R-:W-:Y:S02]  /*7ae0*/  LOP3.LUT R34, R37, 0xffffe000, RZ, 0xc0, !PT ;  /* 0xffffe00025227812 */ /* 0x000fe400078ec0ff */
[----:B------:R-:W-:Y:S02]  /*7af0*/  LEA R80, R80, UR48, 0x2 ;  /* 0x0000003050507c11 */ /* 0x000fe4000f8e10ff */
[----:B------:R-:W-:Y:S02]  /*7b00*/  LOP3.LUT R37, R38, 0xffffe000, RZ, 0xc0, !PT ;  /* 0xffffe00026257812 */ /* 0x000fe400078ec0ff */
[----:B------:R-:W-:Y:S01]  /*7b10*/  LOP3.LUT R36, R39, 0xffffe000, RZ, 0xc0, !PT ;  /* 0xffffe00027247812 */ /* 0x000fe200078ec0ff */
[----:B-1----:R-:W-:Y:S01]  /*7b20*/  FMUL R4, R24, R4 ;  /* 0x0000000418047220 */ /* 0x002fe20000400000 */
[--C-:B------:R-:W-:Y:S01]  /*7b30*/  IADD3 R79, PT, PT, R78, 0x400, R80.reuse ;  /* 0x000004004e4f7810 */ /* 0x100fe20007ffe050 */
[C---:B------:R-:W-:Y:S01]  /*7b40*/  FMUL R5, R24.reuse, R5 ;  /* 0x0000000518057220 */ /* 0x040fe20000400000 */
[----:B------:R-:W-:Y:S01]  /*7b50*/  IADD3 R77, PT, PT, R77, 0x400, R80 ;  /* 0x000004004d4d7810 */ /* 0x000fe20007ffe050 */
[C---:B------:R-:W-:Y:S01]  /*7b60*/  FMUL R6, R24.reuse, R6 ;  /* 0x0000000618067220 */ /* 0x040fe20000400000 */
[C---:B------:R-:W-:Y:S01]  /*7b70*/  FMUL R7, R24.reuse, R7 ;  /* 0x0000000718077220 */ /* 0x040fe20000400000 */
[C---:B------:R-:W-:Y:S01]  /*7b80*/  FFMA R4, R27.reuse, R0, R4 ;  /* 0x000000001b047223 */ /* 0x040fe20000000004 */
[C---:B------:R-:W-:Y:S01]  /*7b90*/  FMUL R8, R24.reuse, R8 ;  /* 0x0000000818087220 */ /* 0x040fe20000400000 */
[C---:B------:R-:W-:Y:S01]  /*7ba0*/  FFMA R5, R27.reuse, R2, R5 ;  /* 0x000000021b057223 */ /* 0x040fe20000000005 */
[C---:B------:R-:W-:Y:S01]  /*7bb0*/  FMUL R9, R24.reuse, R9 ;  /* 0x0000000918097220 */ /* 0x040fe20000400000 */
[C---:B------:R-:W-:Y:S01]  /*7bc0*/  FFMA R6, R27.reuse, R3, R6 ;  /* 0x000000031b067223 */ /* 0x040fe20000000006 */
[----:B------:R-:W-:Y:S01]  /*7bd0*/  F2FP.TF32.F32.PACK_B R4, R4 ;  /* 0x00000004ff04723e */ /* 0x000fe200024050ff */
[C---:B------:R-:W-:Y:S01]  /*7be0*/  FMUL R10, R24.reuse, R10 ;  /* 0x0000000a180a7220 */ /* 0x040fe20000400000 */
[----:B------:R-:W-:Y:S01]  /*7bf0*/  F2FP.TF32.F32.PACK_B R5, R5 ;  /* 0x00000005ff05723e */ /* 0x000fe200024050ff */
[C---:B------:R-:W-:Y:S01]  /*7c00*/  FFMA R7, R27.reuse, R20, R7 ;  /* 0x000000141b077223 */ /* 0x040fe20000000007 */
[C---:B------:R-:W-:Y:S01]  /*7c10*/  FMUL R11, R24.reuse, R11 ;  /* 0x0000000b180b7220 */ /* 0x040fe20000400000 */
[----:B--2---:R-:W-:Y:S01]  /*7c20*/  UPRMT UR4, UR5, 0x654, UR4 ;  /* 0x0000065405047896 */ /* 0x004fe20008000004 */
[C---:B------:R-:W-:Y:S01]  /*7c30*/  FFMA R8, R27.reuse, R21, R8 ;  /* 0x000000151b087223 */ /* 0x040fe20000000008 */
[C---:B------:R-:W-:Y:S01]  /*7c40*/  FMUL R12, R24.reuse, R12 ;  /* 0x0000000c180c7220 */ /* 0x040fe20000400000 */
[C---:B------:R-:W-:Y:S01]  /*7c50*/  FFMA R9, R27.reuse, R26, R9 ;  /* 0x0000001a1b097223 */ /* 0x040fe20000000009 */
[C---:B------:R-:W-:Y:S01]  /*7c60*/  FMUL R13, R24.reuse, R13 ;  /* 0x0000000d180d7220 */ /* 0x040fe20000400000 */
[C---:B------:R-:W-:Y:S01]  /*7c70*/  FFMA R10, R27.reuse, R29, R10 ;  /* 0x0000001d1b0a7223 */ /* 0x040fe2000000000a */
[C---:B------:R-:W-:Y:S01]  /*7c80*/  FMUL R14, R24.reuse, R14 ;  /* 0x0000000e180e7220 */ /* 0x040fe20000400000 */
[C---:B------:R-:W-:Y:S01]  /*7c90*/  FFMA R11, R27.reuse, R28, R11 ;  /* 0x0000001c1b0b7223 */ /* 0x040fe2000000000b */
[C---:B------:R-:W-:Y:S01]  /*7ca0*/  FMUL R15, R24.reuse, R15 ;  /* 0x0000000f180f7220 */ /* 0x040fe20000400000 */
[----:B------:R-:W-:Y:S01]  /*7cb0*/  F2FP.TF32.F32.PACK_B R6, R6 ;  /* 0x00000006ff06723e */ /* 0x000fe200024050ff */
[C---:B------:R-:W-:Y:S01]  /*7cc0*/  FFMA R12, R27.reuse, R31, R12 ;  /* 0x0000001f1b0c7223 */ /* 0x040fe2000000000c */
[----:B------:R-:W-:Y:S01]  /*7cd0*/  F2FP.TF32.F32.PACK_B R7, R7 ;  /* 0x00000007ff07723e */ /* 0x000fe200024050ff */
[C---:B------:R-:W-:Y:S01]  /*7ce0*/  FMUL R16, R24.reuse, R16 ;  /* 0x0000001018107220 */ /* 0x040fe20000400000 */
[C---:B------:R-:W-:Y:S01]  /*7cf0*/  FFMA R13, R27.reuse, R30, R13 ;  /* 0x0000001e1b0d7223 */ /* 0x040fe2000000000d */
[C---:B------:R-:W-:Y:S01]  /*7d00*/  FMUL R17, R24.reuse, R17 ;  /* 0x0000001118117220 */ /* 0x040fe20000400000 */
[C---:B------:R-:W-:Y:S01]  /*7d10*/  FFMA R14, R27.reuse, R33, R14 ;  /* 0x000000211b0e7223 */ /* 0x040fe2000000000e */
[C---:B------:R-:W-:Y:S01]  /*7d20*/  FMUL R18, R24.reuse, R18 ;  /* 0x0000001218127220 */ /* 0x040fe20000400000 */
[C---:B------:R-:W-:Y:S01]  /*7d30*/  FFMA R15, R27.reuse, R32, R15 ;  /* 0x000000201b0f7223 */ /* 0x040fe2000000000f */
[----:B------:R-:W-:Y:S01]  /*7d40*/  FMUL R19, R24, R19 ;  /* 0x0000001318137220 */ /* 0x000fe20000400000 */
[----:B------:R-:W-:Y:S01]  /*7d50*/  F2FP.TF32.F32.PACK_B R8, R8 ;  /* 0x00000008ff08723e */ /* 0x000fe200024050ff */
[C---:B------:R-:W-:Y:S01]  /*7d60*/  FFMA R16, R27.reuse, R35, R16 ;  /* 0x000000231b107223 */ /* 0x040fe20000000010 */
[----:B------:R-:W-:Y:S01]  /*7d70*/  F2FP.TF32.F32.PACK_B R9, R9 ;  /* 0x00000009ff09723e */ /* 0x000fe200024050ff */
[----:B------:R-:W-:Y:S01]  /*7d80*/  SYNCS.ARRIVE.TRANS64.RED.A1T0 RZ, [UR4], RZ ;  /* 0x000000ffffff79a7 */ /* 0x000fe20008100404 */
[----:B------:R1:W-:Y:S01]  /*7d90*/  STSM.16.M88.4 [R80+0x400], R4 ;  /* 0x0004000450007844 */ /* 0x0003e20000000200 */
[----:B------:R-:W-:Y:S01]  /*7da0*/  F2FP.TF32.F32.PACK_B R10, R10 ;  /* 0x0000000aff0a723e */ /* 0x000fe200024050ff */
[C---:B------:R-:W-:Y:S01]  /*7db0*/  FFMA R17, R27.reuse, R34, R17 ;  /* 0x000000221b117223 */ /* 0x040fe20000000011 */
[----:B------:R-:W-:Y:S01]  /*7dc0*/  F2FP.TF32.F32.PACK_B R11, R11 ;  /* 0x0000000bff0b723e */ /* 0x000fe200024050ff */
[C---:B------:R-:W-:Y:S01]  /*7dd0*/  FFMA R18, R27.reuse, R37, R18 ;  /* 0x000000251b127223 */ /* 0x040fe20000000012 */
[----:B------:R-:W-:Y:S01]  /*7de0*/  FFMA R19, R27, R36, R19 ;  /* 0x000000241b137223 */ /* 0x000fe20000000013 */
[----:B------:R-:W-:Y:S01]  /*7df0*/  F2FP.TF32.F32.PACK_B R12, R12 ;  /* 0x0000000cff0c723e */ /* 0x000fe200024050ff */
[----:B------:R-:W-:Y:S01]  /*7e00*/  IMAD.IADD R78, R78, 0x1, R77 ;  /* 0x000000014e4e7824 */ /* 0x000fe200078e024d */
        /* <DEDUP_REMOVED lines=19> */
[----:B------:R-:W-:Y:S02]  /*7f40*/  ULEA UR5, UR49, UR48, 0xd ;  /* 0x0000003031057291 */ /* 0x000fe4000f8e68ff */
[----:B------:R-:W-:Y:S02]  /*7f50*/  UIADD3 UR41, UPT, UPT, UR52, 0x20, URZ ;  /* 0x0000002034297890 */ /* 0x000fe4000fffe0ff */
[----:B------:R-:W-:Y:S02]  /*7f60*/  UIADD3 UR40, UPT, UPT, UR5, 0x400, URZ ;  /* 0x0000040005287890 */ /* 0x000fe4000fffe0ff */
[----:B--2---:R-:W-:Y:S04]  /*7f70*/  UIADD3 UR4, UP0, UPT, UR6, 0x680, URZ ;  /* 0x0000068006047890 */ /* 0x004fe8000ff1e0ff */
[----:B------:R-:W-:Y:S09]  /*7f80*/  UIADD3.X UR5, UPT, UPT, URZ, UR7, URZ, UP0, !UPT ;  /* 0x00000007ff057290 */ /* 0x000ff200087fe4ff */
[----:B------:R2:W-:Y:S02]  /*7f90*/  UTMASTG.4D [UR40], [UR4] ;  /* 0x00000028040073b5 */ /* 0x0005e40008018000 */
[----:B--2---:R0:W-:Y:S02]  /*7fa0*/  UTMACMDFLUSH ;  /* 0x00000000000079b7 */ /* 0x0041e40000000000 */
.L_x_100:
[----:B------:R-:W-:Y:S05]  /*7fb0*/  BSYNC.RECONVERGENT B0 ;  /* 0x0000000000007941 */ /* 0x000fea0003800200 */
.L_x_99:
[----:B------:R-:W-:Y:S01]  /*7fc0*/  UIADD3 UR4, UPT, UPT, UR49, 0x1, URZ ;  /* 0x0000000131047890 */ /* 0x000fe2000fffe0ff */
[----:B------:R-:W-:Y:S03]  /*7fd0*/  BSSY.RECONVERGENT B0, `(.L_x_101) ;  /* 0x0000008000007945 */ /* 0x000fe60003800200 */
[----:B------:R-:W-:Y:S04]  /*7fe0*/  UISETP.NE.AND UP0, UPT, UR4, 0x3, UPT ;  /* 0x000000030400788c */ /* 0x000fe8000bf05270 */
[----:B------:R-:W-:Y:S02]  /*7ff0*/  UISETP.EQ.XOR UP1, UPT, UR50, 0x3, !UP0 ;  /* 0x000000033200788c */ /* 0x000fe4000c722a70 */
[----:B------:R-:W-:Y:S04]  /*8000*/  USEL UR51, UR4, URZ, UP0 ;  /* 0x000000ff04337287 */ /* 0x000fe80008000000 */
[----:B------:R-:W-:Y:S01]  /*8010*/  PLOP3.LUT P0, PT, PT, PT, UP1, 0x80, 0x8 ;  /* 0x000000000008781c */ /* 0x000fe20003f0f018 */
[----:B------:R-:W-:Y:S01]  /*8020*/  @!UPT UIADD3 URZ, UPT, UPT, URZ, URZ, URZ ;  /* 0x000000fffffff290 */ /* 0x000fe2000fffe0ff */
[----:B------:R-:W-:Y:S11]  /*8030*/  @P1 BRA `(.L_x_102) ;  /* 0x0000000000041947 */ /* 0x000ff60003800000 */
[----:B------:R-:W-:Y:S04]  /*8040*/  DEPBAR.LE SB0, 0x1 ;  /* 0x000080400000791a */ /* 0x000fe80000000000 */
.L_x_102:
[----:B------:R-:W-:Y:S05]  /*8050*/  BSYNC.RECONVERGENT B0 ;  /* 0x0000000000007941 */ /* 0x000fea0003800200 */
.L_x_101:
[----:B------:R-:W-:Y:S01]  /*8060*/  BAR.SYNC.DEFER_BLOCKING 0x1, 0x80 ;  /* 0x0042000000007b1d */ /* 0x000fe20000010000 */
[----:B------:R-:W-:Y:S01]  /*8070*/  SEL R3, RZ, 0x1, !P0 ;  /* 0x00000001ff037807 */ /* 0x000fe20004000000 */
[----:B------:R-:W-:Y:S01]  /*8080*/  UISETP.NE.AND UP0, UPT, UR54, -0x2, UPT ;  /* 0xfffffffe3600788c */ /* 0x000fe2000bf05270 */
[----:B------:R-:W-:Y:S02]  /*8090*/  VIADD R0, R22, 0x1 ;  /* 0x0000000116007836 */ /* 0x000fe40000000000 */
[----:B------:R-:W-:Y:S06]  /*80a0*/  LOP3.LUT R60, R60, R3, RZ, 0x3c, !PT ;  /* 0x000000033c3c7212 */ /* 0x000fec00078e3cff */
[----:B------:R-:W-:Y:S05]  /*80b0*/  BRA.U !UP0, `(.L_x_103) ;  /* 0x00000001082c7547 */ /* 0x000fea000b800000 */
[----:B------:R-:W-:Y:S01]  /*80c0*/  ISETP.NE.AND P1, PT, R76, RZ, PT ;  /* 0x000000ff4c00720c */ /* 0x000fe20003f25270 */
[----:B------:R-:W2:Y:S01]  /*80d0*/  S2R R2, SR_CgaCtaId ;  /* 0x0000000000027919 */ /* 0x000ea20000008800 */
[----:B------:R-:W-:Y:S11]  /*80e0*/  IMAD.U32 R3, RZ, RZ, UR55 ;  /* 0x00000037ff037e24 */ /* 0x000ff6000f8e00ff */
[C---:B-1----:R-:W-:Y:S01]  /*80f0*/  @P1 LEA R5, R3.reuse, UR48, 0x3 ;  /* 0x0000003003051c11 */ /* 0x042fe2000f8e18ff */
[----:B------:R-:W-:Y:S04]  /*8100*/  VIADD R3, R3, 0x1 ;  /* 0x0000000103037836 */ /* 0x000fe80000000000 */
[----:B------:R-:W-:Y:S01]  /*8110*/  @P1 VIADD R5, R5, 0x78 ;  /* 0x0000007805051836 */ /* 0x000fe20000000000 */
[C---:B------:R-:W-:Y:S04]  /*8120*/  ISETP.NE.AND P0, PT, R3.reuse, 0x3, PT ;  /* 0x000000030300780c */ /* 0x040fe80003f05270 */
[----:B------:R-:W-:Y:S04]  /*8130*/  SEL R3, R3, RZ, P0 ;  /* 0x000000ff03037207 */ /* 0x000fe80000000000 */
[----:B------:R-:W-:Y:S02]  /*8140*/  R2UR UR55, R3 ;  /* 0x00000000033772ca */ /* 0x000fe400000e0000 */
[----:B--2---:R-:W-:Y:S04]  /*8150*/  @P1 PRMT R2, R2, 0x654, R5 ;  /* 0x0000065402021816 */ /* 0x004fe80000000005 */
[----:B------:R2:W-:Y:S09]  /*8160*/  @P1 SYNCS.ARRIVE.TRANS64.RED.A1T0 RZ, [R2+URZ], RZ ;  /* 0x000000ff02ff19a7 */ /* 0x0005f200081004ff */
.L_x_103:
[----:B------:R-:W-:Y:S01]  /*8170*/  R2UR UR5, R56 ;  /* 0x00000000380572ca */ /* 0x000fe200000e0000 */
[----:B------:R-:W-:Y:S01]  /*8180*/  UISETP.NE.AND UP0, UPT, UR62, URZ, UPT ;  /* 0x000000ff3e00728c */ /* 0x000fe2000bf05270 */
[----:B------:R-:W-:Y:S01]  /*8190*/  R2UR UR4, R57 ;  /* 0x00000000390472ca */ /* 0x000fe200000e0000 */
[----:B-1----:R-:W-:Y:S01]  /*81a0*/  IMAD.MOV.U32 R17, RZ, RZ, R72 ;  /* 0x000000ffff117224 */ /* 0x002fe200078e0048 */
[----:B------:R-:W-:Y:S01]  /*81b0*/  ISETP.NE.AND P0, PT, R0, 0x2, PT ;  /* 0x000000020000780c */ /* 0x000fe20003f05270 */
[----:B------:R-:W-:Y:S01]  /*81c0*/  UIADD3 UR54, UPT, UPT, UR54, 0x2, URZ ;  /* 0x0000000236367890 */ /* 0x000fe2000fffe0ff */
[----:B------:R-:W-:Y:S02]  /*81d0*/  LOP3.LUT R58, R58, 0x1, RZ, 0x3c, !PT ;  /* 0x000000013a3a7812 */ /* 0x000fe400078e3cff */
[----:B--2---:R-:W-:Y:S02]  /*81e0*/  SEL R2, RZ, 0x1, P0 ;  /* 0x00000001ff027807 */ /* 0x004fe40000000000 */
[----:B------:R-:W-:Y:S02]  /*81f0*/  SEL R22, R0, RZ, P0 ;  /* 0x000000ff00167207 */ /* 0x000fe40000000000 */
[----:B------:R-:W-:Y:S01]  /*8200*/  LOP3.LUT R59, R59, R2, RZ, 0x3c, !PT ;  /* 0x000000023b3b7212 */ /* 0x000fe200078e3cff */
[----:B------:R-:W-:Y:S02]  /*8210*/  UIADD3 UR23, UPT, UPT, UR36, UR5, URZ ;  /* 0x0000000524177290 */ /* 0x000fe4000fffe0ff */
[----:B------:R-:W-:Y:S01]  /*8220*/  UIADD3 UR28, UPT, UPT, UR37, UR4, URZ ;  /* 0x00000004251c7290 */ /* 0x000fe2000fffe0ff */
[----:B------:R-:W-:Y:S11]  /*8230*/  BRA.U UP0, `(.L_x_104) ;  /* 0xffffffd500f47547 */ /* 0x000ff6000b83ffff */
[----:B------:R-:W-:-:S13]  /*8240*/  ISETP.NE.AND P1, PT, R71, RZ, PT ;  /* 0x000000ff4700720c */ /* 0x000fda0003f25270 */
[----:B------:R-:W-:Y:S05]  /*8250*/  @!P1 BRA `(.L_x_105) ;  /* 0x0000000000489947 */ /* 0x000fea0003800000 */
[----:B------:R-:W1:Y:S02]  /*8260*/  LDCU.64 UR4, c[0x0][0x890] ;  /* 0x00011200ff0477ac */ /* 0x000e640008000a00 */
[----:B-1----:R-:W-:-:S04]  /*8270*/  UISETP.NE.U32.AND UP0, UPT, UR4, URZ, UPT ;  /* 0x000000ff0400728c */ /* 0x002fc8000bf05070 */
[----:B------:R-:W-:-:S09]  /*8280*/  UISETP.NE.AND.EX UP0, UPT, UR5, URZ, UPT, UP0 ;  /* 0x000000ff0500728c */ /* 0x000fd2000bf05300 */
[----:B------:R-:W-:Y:S05]  /*8290*/  BRA.U UP0, `(.L_x_106) ;  /* 0x00000001000c7547 */ /* 0x000fea000b800000 */
[----:B------:R-:W-:-:S13]  /*82a0*/  FSETP.NEU.AND P0, PT, R27, RZ, PT ;  /* 0x000000ff1b00720b */ /* 0x000fda0003f0d000 */
[----:B------:R-:W-:Y:S05]  /*82b0*/  @!P0 EXIT ;  /* 0x000000000000894d */ /* 0x000fea0003800000 */
[----:B------:R-:W-:Y:S05]  /*82c0*/  BRA `(.L_x_105) ;  /* 0x00000000002c7947 */ /* 0x000fea0003800000 */
.L_x_106:
[----:B------:R-:W-:Y:S01]  /*82d0*/  ISETP.NE.AND P0, PT, R75, RZ, PT ;  /* 0x000000ff4b00720c */ /* 0x000fe20003f05270 */
[----:B------:R-:W-:-:S12]  /*82e0*/  BSSY.RECONVERGENT B0, `(.L_x_105) ;  /* 0x0000009000007945 */ /* 0x000fd80003800200 */
[----:B------:R-:W-:Y:S05]  /*82f0*/  @P0 BRA `(.L_x_107) ;  /* 0x0000000000140947 */ /* 0x000fea0003800000 */
[----:B------:R-:W1:Y:S02]  /*8300*/  LDCU.64 UR4, c[0x0][0x888] ;  /* 0x00011100ff0477ac */ /* 0x000e640008000a00 */
[----:B-1----:R-:W-:-:S04]  /*8310*/  ISETP.NE.U32.AND P0, PT, RZ, UR4, PT ;  /* 0x00000004ff007c0c */ /* 0x002fc8000bf05070 */
[----:B------:R-:W-:-:S13]  /*8320*/  ISETP.NE.AND.EX P0, PT, RZ, UR5, PT, P0 ;  /* 0x00000005ff007c0c */ /* 0x000fda000bf05300 */
[----:B------:R-:W-:Y:S05]  /*8330*/  @!P0 EXIT ;  /* 0x000000000000894d */ /* 0x000fea0003800000 */
[----:B------:R-:W-:Y:S05]  /*8340*/  BRA `(.L_x_108) ;  /* 0x0000000000087947 */ /* 0x000fea0003800000 */
.L_x_107:
[----:B------:R-:W-:-:S13]  /*8350*/  FSETP.NEU.AND P0, PT, R27, RZ, PT ;  /* 0x000000ff1b00720b */ /* 0x000fda0003f0d000 */
[----:B------:R-:W-:Y:S05]  /*8360*/  @!P0 EXIT ;  /* 0x000000000000894d */ /* 0x000fea0003800000 */
.L_x_108:
[----:B------:R-:W-:Y:S05]  /*8370*/  BSYNC.RECONVERGENT B0 ;  /* 0x0000000000007941 */ /* 0x000fea0003800200 */
.L_x_105:
[----:B------:R-:W1:Y:S01]  /*8380*/  S2UR UR5, SR_CgaCtaId ;  /* 0x00000000000579c3 */ /* 0x000e620000008800 */
[----:B------:R-:W-:Y:S01]  /*8390*/  ULEA UR4, UR55, UR48, 0x3 ;  /* 0x0000003037047291 */ /* 0x000fe2000f8e18ff */
[----:B------:R-:W-:-:S04]  /*83a0*/  DEPBAR.LE SB0, 0x0 ;  /* 0x000080000000791a */ /* 0x000fc80000000000 */
[----:B------:R-:W-:-:S04]  /*83b0*/  UIADD3 UR4, UPT, UPT, UR4, 0x78, URZ ;  /* 0x0000007804047890 */ /* 0x000fc8000fffe0ff */
[----:B-1----:R-:W-:-:S09]  /*83c0*/  UPRMT UR4, UR5, 0x654, UR4 ;  /* 0x0000065405047896 */ /* 0x002fd20008000004 */
[----:B------:R-:W-:Y:S01]  /*83d0*/  SYNCS.ARRIVE.TRANS64.RED.A1T0 RZ, [UR4], RZ ;  /* 0x000000ffffff79a7 */ /* 0x000fe20008100404 */
[----:B------:R-:W-:Y:S05]  /*83e0*/  EXIT ;  /* 0x000000000000794d */ /* 0x000fea0003800000 */
.L_x_19:
[----:B------:R-:W-:Y:S07]  /*83f0*/  MOV R0, UR41 ;  /* 0x0000002900007c02 */ /* 0x000fee0008000f00 */
.L_x_109:
[----:B-1----:R1:W2:Y:S02]  /*8400*/  SYNCS.PHASECHK.TRANS64.TRYWAIT P0, [R0+URZ+0x30], R5 ;  /* 0x00003005000075a7 */ /* 0x0022a400080011ff */
[----:B--2---:R-:W-:Y:S05]  /*8410*/  @!P0 NANOSLEEP.SYNCS 0x989680 ;  /* 0x009896800000895d */ /* 0x004fea0003900000 */
[----:B------:R-:W2:Y:S02]  /*8420*/  @!P0 SYNCS.PHASECHK.TRANS64 P0, [R0+URZ+0x30], R5 ;  /* 0x00003005000085a7 */ /* 0x000ea400080010ff */
[----:B--2---:R-:W-:Y:S05]  /*8430*/  @!P0 BRA `(.L_x_109) ;  /* 0xfffffffc00f08947 */ /* 0x004fea000383ffff */
[----:B------:R-:W-:Y:S05]  /*8440*/  BRA `(.L_x_18) ;  /* 0xffffff9400b47947 */ /* 0x000fea000383ffff */
.L_x_25:
[----:B------:R-:W-:Y:S07]  /*8450*/  MOV R0, UR29 ;  /* 0x0000001d00007c02 */ /* 0x000fee0008000f00 */
.L_x_110:
[----:B-1----:R1:W2:Y:S02]  /*8460*/  SYNCS.PHASECHK.TRANS64.TRYWAIT P0, [R0+URZ+0x30], R5 ;  /* 0x00003005000075a7 */ /* 0x0022a400080011ff */
[----:B--2---:R-:W-:Y:S05]  /*8470*/  @!P0 NANOSLEEP.SYNCS 0x989680 ;  /* 0x009896800000895d */ /* 0x004fea0003900000 */
[----:B------:R-:W2:Y:S02]  /*8480*/  @!P0 SYNCS.PHASECHK.TRANS64 P0, [R0+URZ+0x30], R5 ;  /* 0x00003005000085a7 */ /* 0x000ea400080010ff */
[----:B--2---:R-:W-:Y:S05]  /*8490*/  @!P0 BRA `(.L_x_110) ;  /* 0xfffffffc00f08947 */ /* 0x004fea000383ffff */
[----:B------:R-:W-:Y:S05]  /*84a0*/  BRA `(.L_x_24) ;  /* 0xffffff9c00007947 */ /* 0x000fea000383ffff */
.L_x_29:
[----:B------:R-:W-:-:S07]  /*84b0*/  MOV R0, UR38 ;  /* 0x0000002600007c02 */ /* 0x000fce0008000f00 */
.L_x_111:
[----:B-1----:R1:W2:Y:S02]  /*84c0*/  SYNCS.PHASECHK.TRANS64.TRYWAIT P0, [R0+URZ+0xa0], R3 ;  /* 0x0000a003000075a7 */ /* 0x0022a400080011ff */
[----:B--2---:R-:W-:Y:S05]  /*84d0*/  @!P0 NANOSLEEP.SYNCS 0x989680 ;  /* 0x009896800000895d */ /* 0x004fea0003900000 */
[----:B------:R-:W2:Y:S02]  /*84e0*/  @!P0 SYNCS.PHASECHK.TRANS64 P0, [R0+URZ+0xa0], R3 ;  /* 0x0000a003000085a7 */ /* 0x000ea400080010ff */
[----:B--2---:R-:W-:Y:S05]  /*84f0*/  @!P0 BRA `(.L_x_111) ;  /* 0xfffffffc00f08947 */ /* 0x004fea000383ffff */
[----:B------:R-:W-:Y:S05]  /*8500*/  BRA `(.L_x_112) ;  /* 0xffffff9c00e87947 */ /* 0x000fea000383ffff */
.L_x_33:
[----:B------:R-:W-:-:S07]  /*8510*/  MOV R0, UR4 ;  /* 0x0000000400007c02 */ /* 0x000fce0008000f00 */
.L_x_113:
[----:B-1----:R1:W2:Y:S02]  /*8520*/  SYNCS.PHASECHK.TRANS64.TRYWAIT P0, [R0+URZ], R3 ;  /* 0x00000003000075a7 */ /* 0x0022a400080011ff */
[----:B--2---:R-:W-:Y:S05]  /*8530*/  @!P0 NANOSLEEP.SYNCS 0x989680 ;  /* 0x009896800000895d */ /* 0x004fea0003900000 */
[----:B------:R-:W2:Y:S02]  /*8540*/  @!P0 SYNCS.PHASECHK.TRANS64 P0, [R0+URZ], R3 ;  /* 0x00000003000085a7 */ /* 0x000ea400080010ff */
[----:B--2---:R-:W-:Y:S05]  /*8550*/  @!P0 BRA `(.L_x_113) ;  /* 0xfffffffc00f08947 */ /* 0x004fea000383ffff */
[----:B------:R-:W-:Y:S05]  /*8560*/  BRA `(.L_x_114) ;  /* 0xffffffa4007c7947 */ /* 0x000fea000383ffff */
.L_x_34:
[----:B------:R-:W-:-:S07]  /*8570*/  MOV R0, UR5 ;  /* 0x0000000500007c02 */ /* 0x000fce0008000f00 */
.L_x_115:
[----:B-1----:R1:W2:Y:S02]  /*8580*/  SYNCS.PHASECHK.TRANS64.TRYWAIT P0, [R0+URZ], R3 ;  /* 0x00000003000075a7 */ /* 0x0022a400080011ff */
[----:B--2---:R-:W-:Y:S05]  /*8590*/  @!P0 NANOSLEEP.SYNCS 0x989680 ;  /* 0x009896800000895d */ /* 0x004fea0003900000 */
[----:B------:R-:W2:Y:S02]  /*85a0*/  @!P0 SYNCS.PHASECHK.TRANS64 P0, [R0+URZ], R3 ;  /* 0x00000003000085a7 */ /* 0x000ea400080010ff */
[----:B--2---:R-:W-:Y:S05]  /*85b0*/  @!P0 BRA `(.L_x_115) ;  /* 0xfffffffc00f08947 */ /* 0x004fea000383ffff */
[----:B------:R-:W-:Y:S05]  /*85c0*/  BRA `(.L_x_116) ;  /* 0xffffffa4008c7947 */ /* 0x000fea000383ffff */
.L_x_35:
[----:B------:R-:W-:-:S07]  /*85d0*/  MOV R0, UR5 ;  /* 0x0000000500007c02 */ /* 0x000fce0008000f00 */
.L_x_117:
[----:B-1----:R1:W2:Y:S02]  /*85e0*/  SYNCS.PHASECHK.TRANS64.TRYWAIT P0, [R0+URZ], R3 ;  /* 0x00000003000075a7 */ /* 0x0022a400080011ff */
[----:B--2---:R-:W-:Y:S05]  /*85f0*/  @!P0 NANOSLEEP.SYNCS 0x989680 ;  /* 0x009896800000895d */ /* 0x004fea0003900000 */
[----:B------:R-:W2:Y:S02]  /*8600*/  @!P0 SYNCS.PHASECHK.TRANS64 P0, [R0+URZ], R3 ;  /* 0x00000003000085a7 */ /* 0x000ea400080010ff */
[----:B--2---:R-:W-:Y:S05]  /*8610*/  @!P0 BRA `(.L_x_117) ;  /* 0xfffffffc00f08947 */ /* 0x004fea000383ffff */
[----:B------:R-:W-:Y:S05]  /*8620*/  BRA `(.L_x_118) ;  /* 0xffffffa4009c7947 */ /* 0x000fea000383ffff */
.L_x_36:
[----:B------:R-:W-:-:S07]  /*8630*/  MOV R0, UR5 ;  /* 0x0000000500007c02 */ /* 0x000fce0008000f00 */
.L_x_119:
[----:B-1----:R1:W2:Y:S02]  /*8640*/  SYNCS.PHASECHK.TRANS64.TRYWAIT P0, [R0+URZ], R3 ;  /* 0x00000003000075a7 */ /* 0x0022a400080011ff */
[----:B--2---:R-:W-:Y:S05]  /*8650*/  @!P0 NANOSLEEP.SYNCS 0x989680 ;  /* 0x009896800000895d */ /* 0x004fea0003900000 */
[----:B------:R-:W2:Y:S02]  /*8660*/  @!P0 SYNCS.PHASECHK.TRANS64 P0, [R0+URZ], R3 ;  /* 0x00000003000085a7 */ /* 0x000ea400080010ff */
[----:B--2---:R-:W-:Y:S05]  /*8670*/  @!P0 BRA `(.L_x_119) ;  /* 0xfffffffc00f08947 */ /* 0x004fea000383ffff */
[----:B------:R-:W-:Y:S05]  /*8680*/  BRA `(.L_x_120) ;  /* 0xffffffa400ac7947 */ /* 0x000fea000383ffff */
.L_x_37:
[----:B------:R-:W-:-:S07]  /*8690*/  MOV R0, UR5 ;  /* 0x0000000500007c02 */ /* 0x000fce0008000f00 */
.L_x_121:
[----:B-1----:R1:W2:Y:S02]  /*86a0*/  SYNCS.PHASECHK.TRANS64.TRYWAIT P0, [R0+URZ], R3 ;  /* 0x00000003000075a7 */ /* 0x0022a400080011ff */
[----:B--2---:R-:W-:Y:S05]  /*86b0*/  @!P0 NANOSLEEP.SYNCS 0x989680 ;  /* 0x009896800000895d */ /* 0x004fea0003900000 */
[----:B------:R-:W2:Y:S02]  /*86c0*/  @!P0 SYNCS.PHASECHK.TRANS64 P0, [R0+URZ], R3 ;  /* 0x00000003000085a7 */ /* 0x000ea400080010ff */
[----:B--2---:R-:W-:Y:S05]  /*86d0*/  @!P0 BRA `(.L_x_121) ;  /* 0xfffffffc00f08947 */ /* 0x004fea000383ffff */
[----:B------:R-:W-:Y:S05]  /*86e0*/  BRA `(.L_x_122) ;  /* 0xffffffa400bc7947 */ /* 0x000fea000383ffff */
.L_x_40:
[----:B------:R-:W-:-:S07]  /*86f0*/  MOV R4, UR4 ;  /* 0x0000000400047c02 */ /* 0x000fce0008000f00 */
.L_x_123:
[----:B--2---:R2:W3:Y:S02]  /*8700*/  SYNCS.PHASECHK.TRANS64.TRYWAIT P1, [R4+URZ+0xa8], R7 ;  /* 0x0000a807040075a7 */ /* 0x0044e400080211ff */
[----:B---3--:R-:W-:Y:S05]  /*8710*/  @!P1 NANOSLEEP.SYNCS 0x989680 ;  /* 0x009896800000995d */ /* 0x008fea0003900000 */
[----:B------:R-:W3:Y:S02]  /*8720*/  @!P1 SYNCS.PHASECHK.TRANS64 P1, [R4+URZ+0xa8], R7 ;  /* 0x0000a807040095a7 */ /* 0x000ee400080210ff */
[----:B---3--:R-:W-:Y:S05]  /*8730*/  @!P1 BRA `(.L_x_123) ;  /* 0xfffffffc00f09947 */ /* 0x008fea000383ffff */
[----:B------:R-:W-:Y:S05]  /*8740*/  BRA `(.L_x_124) ;  /* 0xffffffa8002c7947 */ /* 0x000fea000383ffff */
.L_x_41:
[----:B--2---:R-:W-:-:S07]  /*8750*/  MOV R4, UR4 ;  /* 0x0000000400047c02 */ /* 0x004fce0008000f00 */
.L_x_125:
[----:B--2---:R2:W3:Y:S02]  /*8760*/  SYNCS.PHASECHK.TRANS64.TRYWAIT P1, [R4+URZ+0xa0], R5 ;  /* 0x0000a005040075a7 */ /* 0x0044e400080211ff */
[----:B---3--:R-:W-:Y:S05]  /*8770*/  @!P1 NANOSLEEP.SYNCS 0x989680 ;  /* 0x009896800000995d */ /* 0x008fea0003900000 */
[----:B------:R-:W3:Y:S02]  /*8780*/  @!P1 SYNCS.PHASECHK.TRANS64 P1, [R4+URZ+0xa0], R5 ;  /* 0x0000a005040095a7 */ /* 0x000ee400080210ff */
[----:B---3--:R-:W-:Y:S05]  /*8790*/  @!P1 BRA `(.L_x_125) ;  /* 0xfffffffc00f09947 */ /* 0x008fea000383ffff */
[----:B------:R-:W-:Y:S05]  /*87a0*/  BRA `(.L_x_126) ;  /* 0xffffffa800347947 */ /* 0x000fea000383ffff */
.L_x_49:
[----:B------:R-:W-:-:S07]  /*87b0*/  MOV R0, UR24 ;  /* 0x0000001800007c02 */ /* 0x000fce0008000f00 */
.L_x_127:
[----:B-1----:R1:W2:Y:S02]  /*87c0*/  SYNCS.PHASECHK.TRANS64.TRYWAIT P0, [R0+URZ+0xa0], R5 ;  /* 0x0000a005000075a7 */ /* 0x0022a400080011ff */
[----:B--2---:R-:W-:Y:S05]  /*87d0*/  @!P0 NANOSLEEP.SYNCS 0x989680 ;  /* 0x009896800000895d */ /* 0x004fea0003900000 */
[----:B------:R-:W2:Y:S02]  /*87e0*/  @!P0 SYNCS.PHASECHK.TRANS64 P0, [R0+URZ+0xa0], R5 ;  /* 0x0000a005000085a7 */ /* 0x000ea400080010ff */
[----:B--2---:R-:W-:Y:S05]  /*87f0*/  @!P0 BRA `(.L_x_127) ;  /* 0xfffffffc00f08947 */ /* 0x004fea000383ffff */
[----:B------:R-:W-:Y:S05]  /*8800*/  BRA `(.L_x_128) ;  /* 0xffffffac00dc7947 */ /* 0x000fea000383ffff */
.L_x_50:
[----:B------:R-:W-:-:S07]  /*8810*/  MOV R5, UR28 ;  /* 0x0000001c00057c02 */ /* 0x000fce0008000f00 */
.L_x_129:
[----:B-1----:R1:W2:Y:S02]  /*8820*/  SYNCS.PHASECHK.TRANS64.TRYWAIT P0, [R5+URZ+0xc0], R0 ;  /* 0x0000c000050075a7 */ /* 0x0022a400080011ff */
[----:B--2---:R-:W-:Y:S05]  /*8830*/  @!P0 NANOSLEEP.SYNCS 0x989680 ;  /* 0x009896800000895d */ /* 0x004fea0003900000 */
[----:B------:R-:W2:Y:S02]  /*8840*/  @!P0 SYNCS.PHASECHK.TRANS64 P0, [R5+URZ+0xc0], R0 ;  /* 0x0000c000050085a7 */ /* 0x000ea400080010ff */
[----:B--2---:R-:W-:Y:S05]  /*8850*/  @!P0 BRA `(.L_x_129) ;  /* 0xfffffffc00f08947 */ /* 0x004fea000383ffff */
[----:B------:R-:W-:Y:S05]  /*8860*/  BRA `(.L_x_130) ;  /* 0xffffffac00f87947 */ /* 0x000fea000383ffff */
.L_x_53:
[----:B-1----:R-:W-:Y:S07]  /*8870*/  MOV R0, UR20 ;  /* 0x0000001400007c02 */ /* 0x002fee0008000f00 */
.L_x_131:
[----:B-1----:R1:W2:Y:S02]  /*8880*/  SYNCS.PHASECHK.TRANS64.TRYWAIT P0, [R0+URZ], R5 ;  /* 0x00000005000075a7 */ /* 0x0022a400080011ff */
[----:B--2---:R-:W-:Y:S05]  /*8890*/  @!P0 NANOSLEEP.SYNCS 0x989680 ;  /* 0x009896800000895d */ /* 0x004fea0003900000 */
[----:B------:R-:W2:Y:S02]  /*88a0*/  @!P0 SYNCS.PHASECHK.TRANS64 P0, [R0+URZ], R5 ;  /* 0x00000005000085a7 */ /* 0x000ea400080010ff */
[----:B--2---:R-:W-:Y:S05]  /*88b0*/  @!P0 BRA `(.L_x_131) ;  /* 0xfffffffc00f08947 */ /* 0x004fea000383ffff */
[----:B------:R-:W-:Y:S05]  /*88c0*/  BRA `(.L_x_52) ;  /* 0xffffffb000287947 */ /* 0x000fea000383ffff */
.L_x_56:
[----:B------:R-:W-:-:S07]  /*88d0*/  MOV R0, UR4 ;  /* 0x0000000400007c02 */ /* 0x000fce0008000f00 */
.L_x_132:
[----:B-1----:R1:W3:Y:S02]  /*88e0*/  SYNCS.PHASECHK.TRANS64.TRYWAIT P0, [R0+URZ], R3 ;  /* 0x00000003000075a7 */ /* 0x0022e400080011ff */
[----:B---3--:R-:W-:Y:S05]  /*88f0*/  @!P0 NANOSLEEP.SYNCS 0x989680 ;  /* 0x009896800000895d */ /* 0x008fea0003900000 */
[----:B------:R-:W3:Y:S02]  /*8900*/  @!P0 SYNCS.PHASECHK.TRANS64 P0, [R0+URZ], R3 ;  /* 0x00000003000085a7 */ /* 0x000ee400080010ff */
[----:B---3--:R-:W-:Y:S05]  /*8910*/  @!P0 BRA `(.L_x_132) ;  /* 0xfffffffc00f08947 */ /* 0x008fea000383ffff */
[----:B------:R-:W-:Y:S05]  /*8920*/  BRA `(.L_x_133) ;  /* 0xffffffb400747947 */ /* 0x000fea000383ffff */
.L_x_57:
[----:B------:R-:W-:-:S07]  /*8930*/  MOV R0, UR4 ;  /* 0x0000000400007c02 */ /* 0x000fce0008000f00 */
.L_x_134:
[----:B-1----:R1:W2:Y:S02]  /*8940*/  SYNCS.PHASECHK.TRANS64.TRYWAIT P0, [R0+URZ], R3 ;  /* 0x00000003000075a7 */ /* 0x0022a400080011ff */
[----:B--2---:R-:W-:Y:S05]  /*8950*/  @!P0 NANOSLEEP.SYNCS 0x989680 ;  /* 0x009896800000895d */ /* 0x004fea0003900000 */
[----:B------:R-:W2:Y:S02]  /*8960*/  @!P0 SYNCS.PHASECHK.TRANS64 P0, [R0+URZ], R3 ;  /* 0x00000003000085a7 */ /* 0x000ea400080010ff */
[----:B--2---:R-:W-:Y:S05]  /*8970*/  @!P0 BRA `(.L_x_134) ;  /* 0xfffffffc00f08947 */ /* 0x004fea000383ffff */
[----:B------:R-:W-:Y:S05]  /*8980*/  BRA `(.L_x_135) ;  /* 0xffffffb400807947 */ /* 0x000fea000383ffff */
.L_x_62:
[----:B------:R-:W-:Y:S07]  /*8990*/  MOV R0, UR22 ;  /* 0x0000001600007c02 */ /* 0x000fee0008000f00 */
.L_x_136:
[----:B-1----:R1:W2:Y:S02]  /*89a0*/  SYNCS.PHASECHK.TRANS64.TRYWAIT P0, [R0+URZ+0xa0], R5 ;  /* 0x0000a005000075a7 */ /* 0x0022a400080011ff */
[----:B--2---:R-:W-:Y:S05]  /*89b0*/  @!P0 NANOSLEEP.SYNCS 0x989680 ;  /* 0x009896800000895d */ /* 0x004fea0003900000 */
[----:B------:R-:W2:Y:S02]  /*89c0*/  @!P0 SYNCS.PHASECHK.TRANS64 P0, [R0+URZ+0xa0], R5 ;  /* 0x0000a005000085a7 */ /* 0x000ea400080010ff */
[----:B--2---:R-:W-:Y:S05]  /*89d0*/  @!P0 BRA `(.L_x_136) ;  /* 0xfffffffc00f08947 */ /* 0x004fea000383ffff */
[----:B------:R-:W-:Y:S05]  /*89e0*/  BRA `(.L_x_137) ;  /* 0xffffffbc00047947 */ /* 0x000fea000383ffff */
.L_x_65:
[----:B------:R-:W-:Y:S07]  /*89f0*/  MOV R9, UR22 ;  /* 0x0000001600097c02 */ /* 0x000fee0008000f00 */
.L_x_138:
[----:B-1----:R1:W2:Y:S02]  /*8a00*/  SYNCS.PHASECHK.TRANS64.TRYWAIT P1, [R9+URZ+0x98], R14 ;  /* 0x0000980e090075a7 */ /* 0x0022a400080211ff */
[----:B--2---:R-:W-:Y:S05]  /*8a10*/  @!P1 NANOSLEEP.SYNCS 0x989680 ;  /* 0x009896800000995d */ /* 0x004fea0003900000 */
[----:B------:R-:W2:Y:S02]  /*8a20*/  @!P1 SYNCS.PHASECHK.TRANS64 P1, [R9+URZ+0x98], R14 ;  /* 0x0000980e090095a7 */ /* 0x000ea400080210ff */
[----:B--2---:R-:W-:Y:S05]  /*8a30*/  @!P1 BRA `(.L_x_138) ;  /* 0xfffffffc00f09947 */ /* 0x004fea000383ffff */
[----:B------:R-:W-:Y:S05]  /*8a40*/  BRA `(.L_x_64) ;  /* 0xffffffc000607947 */ /* 0x000fea000383ffff */
.L_x_68:
[----:B------:R-:W-:Y:S07]  /*8a50*/  MOV R0, UR4 ;  /* 0x0000000400007c02 */ /* 0x000fee0008000f00 */
.L_x_139:
[----:B-1----:R1:W2:Y:S02]  /*8a60*/  SYNCS.PHASECHK.TRANS64.TRYWAIT P1, [R0+URZ+0x78], R9 ;  /* 0x00007809000075a7 */ /* 0x0022a400080211ff */
[----:B--2---:R-:W-:Y:S05]  /*8a70*/  @!P1 NANOSLEEP.SYNCS 0x989680 ;  /* 0x009896800000995d */ /* 0x004fea0003900000 */
[----:B------:R-:W2:Y:S02]  /*8a80*/  @!P1 SYNCS.PHASECHK.TRANS64 P1, [R0+URZ+0x78], R9 ;  /* 0x00007809000095a7 */ /* 0x000ea400080210ff */
[----:B--2---:R-:W-:Y:S05]  /*8a90*/  @!P1 BRA `(.L_x_139) ;  /* 0xfffffffc00f09947 */ /* 0x004fea000383ffff */
[----:B------:R-:W-:Y:S05]  /*8aa0*/  BRA `(.L_x_140) ;  /* 0xffffffc4007c7947 */ /* 0x000fea000383ffff */
.L_x_69:
[----:B------:R-:W-:Y:S07]  /*8ab0*/  MOV R0, UR5 ;  /* 0x0000000500007c02 */ /* 0x000fee0008000f00 */
.L_x_141:
[----:B-1----:R1:W2:Y:S02]  /*8ac0*/  SYNCS.PHASECHK.TRANS64.TRYWAIT P0, [R0+URZ+0x78], R11 ;  /* 0x0000780b000075a7 */ /* 0x0022a400080011ff */
[----:B--2---:R-:W-:Y:S05]  /*8ad0*/  @!P0 NANOSLEEP.SYNCS 0x989680 ;  /* 0x009896800000895d */ /* 0x004fea0003900000 */
[----:B------:R-:W2:Y:S02]  /*8ae0*/  @!P0 SYNCS.PHASECHK.TRANS64 P0, [R0+URZ+0x78], R11 ;  /* 0x0000780b000085a7 */ /* 0x000ea400080010ff */
[----:B--2---:R-:W-:Y:S05]  /*8af0*/  @!P0 BRA `(.L_x_141) ;  /* 0xfffffffc00f08947 */ /* 0x004fea000383ffff */
[----:B------:R-:W-:Y:S05]  /*8b00*/  BRA `(.L_x_142) ;  /* 0xffffffc400e47947 */ /* 0x000fea000383ffff */
.L_x_71:
[----:B------:R-:W-:-:S07]  /*8b10*/  MOV R0, UR4 ;  /* 0x0000000400007c02 */ /* 0x000fce0008000f00 */
.L_x_143:
[----:B--2---:R2:W3:Y:S02]  /*8b20*/  SYNCS.PHASECHK.TRANS64.TRYWAIT P0, [R0+URZ], R3 ;  /* 0x00000003000075a7 */ /* 0x0044e400080011ff */
[----:B---3--:R-:W-:Y:S05]  /*8b30*/  @!P0 NANOSLEEP.SYNCS 0x989680 ;  /* 0x009896800000895d */ /* 0x008fea0003900000 */
[----:B------:R-:W3:Y:S02]  /*8b40*/  @!P0 SYNCS.PHASECHK.TRANS64 P0, [R0+URZ], R3 ;  /* 0x00000003000085a7 */ /* 0x000ee400080010ff */
[----:B---3--:R-:W-:Y:S05]  /*8b50*/  @!P0 BRA `(.L_x_143) ;  /* 0xfffffffc00f08947 */ /* 0x008fea000383ffff */
[----:B------:R-:W-:Y:S05]  /*8b60*/  BRA `(.L_x_144) ;  /* 0xffffffc800607947 */ /* 0x000fea000383ffff */
.L_x_72:
[----:B--2---:R2:W3:Y:S02]  /*8b70*/  SYNCS.PHASECHK.TRANS64.TRYWAIT P0, [R2+URZ], R3 ;  /* 0x00000003020075a7 */ /* 0x0044e400080011ff */
[----:B---3--:R-:W-:Y:S05]  /*8b80*/  @!P0 NANOSLEEP.SYNCS 0x989680 ;  /* 0x009896800000895d */ /* 0x008fea0003900000 */
[----:B------:R-:W3:Y:S02]  /*8b90*/  @!P0 SYNCS.PHASECHK.TRANS64 P0, [R2+URZ], R3 ;  /* 0x00000003020085a7 */ /* 0x000ee400080010ff */
[----:B---3--:R-:W-:Y:S05]  /*8ba0*/  @!P0 BRA `(.L_x_72) ;  /* 0xfffffffc00f08947 */ /* 0x008fea000383ffff */
[----:B------:R-:W-:Y:S05]  /*8bb0*/  BRA `(.L_x_145) ;  /* 0xffffffc8008c7947 */ /* 0x000fea000383ffff */
.L_x_74:
[----:B------:R-:W-:Y:S07]  /*8bc0*/  MOV R0, UR48 ;  /* 0x0000003000007c02 */ /* 0x000fee0008000f00 */
.L_x_146:
[----:B-1----:R1:W2:Y:S02]  /*8bd0*/  SYNCS.PHASECHK.TRANS64.TRYWAIT P0, [R0+URZ+0xa0], R3 ;  /* 0x0000a003000075a7 */ /* 0x0022a400080011ff */
[----:B--2---:R-:W-:Y:S05]  /*8be0*/  @!P0 NANOSLEEP.SYNCS 0x989680 ;  /* 0x009896800000895d */ /* 0x004fea0003900000 */
[----:B------:R-:W2:Y:S02]  /*8bf0*/  @!P0 SYNCS.PHASECHK.TRANS64 P0, [R0+URZ+0xa0], R3 ;  /* 0x0000a003000085a7 */ /* 0x000ea400080010ff */
[----:B--2---:R-:W-:Y:S05]  /*8c00*/  @!P0 BRA `(.L_x_146) ;  /* 0xfffffffc00f08947 */ /* 0x004fea000383ffff */
[----:B------:R-:W-:Y:S05]  /*8c10*/  BRA `(.L_x_147) ;  /* 0xffffffcc00887947 */ /* 0x000fea000383ffff */
.L_x_84:
[----:B-1----:R1:W2:Y:S02]  /*8c20*/  SYNCS.PHASECHK.TRANS64.TRYWAIT P1, [R3+URZ+0x60], R4 ;  /* 0x00006004030075a7 */ /* 0x0022a400080211ff */
[----:B--2---:R-:W-:Y:S05]  /*8c30*/  @!P1 NANOSLEEP.SYNCS 0x989680 ;  /* 0x009896800000995d */ /* 0x004fea0003900000 */
[----:B------:R-:W2:Y:S02]  /*8c40*/  @!P1 SYNCS.PHASECHK.TRANS64 P1, [R3+URZ+0x60], R4 ;  /* 0x00006004030095a7 */ /* 0x000ea400080210ff */
[----:B--2---:R-:W-:Y:S05]  /*8c50*/  @!P1 BRA `(.L_x_84) ;  /* 0xfffffffc00f09947 */ /* 0x004fea000383ffff */
[----:B------:R-:W-:Y:S05]  /*8c60*/  BRA `(.L_x_83) ;  /* 0xffffffdc00cc7947 */ /* 0x000fea000383ffff */
.L_x_86:
[----:B-1----:R1:W4:Y:S02]  /*8c70*/  SYNCS.PHASECHK.TRANS64.TRYWAIT P0, [R79+URZ+0xb0], R0 ;  /* 0x0000b0004f0075a7 */ /* 0x00232400080011ff */
[----:B----4-:R-:W-:Y:S05]  /*8c80*/  @!P0 NANOSLEEP.SYNCS 0x989680 ;  /* 0x009896800000895d */ /* 0x010fea0003900000 */
[----:B------:R-:W4:Y:S02]  /*8c90*/  @!P0 SYNCS.PHASECHK.TRANS64 P0, [R79+URZ+0xb0], R0 ;  /* 0x0000b0004f0085a7 */ /* 0x000f2400080010ff */
[----:B----4-:R-:W-:Y:S05]  /*8ca0*/  @!P0 BRA `(.L_x_86) ;  /* 0xfffffffc00f08947 */ /* 0x010fea000383ffff */
[----:B------:R-:W-:Y:S05]  /*8cb0*/  BRA `(.L_x_85) ;  /* 0xffffffe000487947 */ /* 0x000fea000383ffff */
.L_x_97:
[----:B-1----:R1:W2:Y:S02]  /*8cc0*/  SYNCS.PHASECHK.TRANS64.TRYWAIT P0, [R3+URZ+0x60], R32 ;  /* 0x00006020030075a7 */ /* 0x0022a400080011ff */
[----:B--2---:R-:W-:Y:S05]  /*8cd0*/  @!P0 NANOSLEEP.SYNCS 0x989680 ;  /* 0x009896800000895d */ /* 0x004fea0003900000 */
[----:B------:R-:W2:Y:S02]  /*8ce0*/  @!P0 SYNCS.PHASECHK.TRANS64 P0, [R3+URZ+0x60], R32 ;  /* 0x00006020030085a7 */ /* 0x000ea400080010ff */
[----:B--2---:R-:W-:Y:S05]  /*8cf0*/  @!P0 BRA `(.L_x_97) ;  /* 0xfffffffc00f08947 */ /* 0x004fea000383ffff */
[----:B------:R-:W-:Y:S05]  /*8d00*/  BRA `(.L_x_96) ;  /* 0xffffffe800987947 */ /* 0x000fea000383ffff */
        .weak           $__internal_0_$__cuda_sm10x_tcgen05_guardrail_trap_col_being_dealloced_not_returned_by_alloc
        .type           $__internal_0_$__cuda_sm10x_tcgen05_guardrail_trap_col_being_dealloced_not_returned_by_alloc,@function
        .size           $__internal_0_$__cuda_sm10x_tcgen05_guardrail_trap_col_being_dealloced_not_returned_by_alloc,($__internal_1_$__cuda_sm10x_tcgen05_guardrail_trap_phase_invalid_during_alloc - $__internal_0_$__cuda_sm10x_tcgen05_guardrail_trap_col_being_dealloced_not_returned_by_alloc)
$__internal_0_$__cuda_sm10x_tcgen05_guardrail_trap_col_being_dealloced_not_returned_by_alloc:
[----:B------:R-:W-:Y:S05]  /*8d10*/  BPT.TRAP 0x1 ;  /* 0x000000040000795c */ /* 0x000fea0000300000 */
[----:B------:R-:W-:-:S04]  /*8d20*/  MOV R3, 0x0 ;  /* 0x0000000000037802 */ /* 0x000fc80000000f00 */
[----:B------:R-:W-:Y:S05]  /*8d30*/  RET.REL.NODEC R2 `(_ZN7cutlass13device_kernelINS_4conv6kernel13ConvUniversalINS1_16ConvProblemShapeILNS1_8OperatorE2ELi2EEENS1_10collective14CollectiveConvINS1_47MainloopSm100TmaUmmaWarpSpecializedImplicitGemmILS5_2ELi6ELi2ELi1ELi2EN4cute5tupleIJNSA_1CILi1EEESD_SD_EEEEENSB_IJNSC_ILi64EEENSB_IJSG_EEESH_EEENS_10tfloat32_tESJ_NSA_8TiledMMAINSA_8MMA_AtomIJNSA_17SM100_MMA_TF32_SSISJ_SJ_fLi64ELi64ELNSA_4UMMA5MajorE1ELSO_1ELNSN_7ScaleInE0ELSP_0EEEEEENSA_6LayoutISE_NSB_IJNSC_ILi0EEEST_ST_EEEEENSB_IJNSA_10UnderscoreESW_SW_EEEEENS7_6detail27Sm100ImplicitGemmTileTraitsINSA_13SM90_TMA_LOADENSA_14ComposedLayoutINSA_7SwizzleILi2ELi5ELi2EEENSA_18smem_ptr_flag_bitsILi32EEENSS_INSB_IJNSC_ILi32EEENSC_ILi4EEEEEENSB_IJSD_S17_EEEEEEEvEENS10_INSA_20SM90_TMA_LOAD_IM2COLES1C_vEEEENS_8epilogue10collective18CollectiveEpilogueINS1H_23Sm100TmaWarpSpecializedILi3ELi2ELi16ELb1ELb0EEEJSI_NSB_IJNSS_ISG_SD_EENSS_IS17_SD_EEEEESJ_NSB_IJlNSB_IJSD_llEEEST_EEESJ_S1Q_NS1H_6fusion15FusionCallbacksIS1L_NS1R_17LinearCombinationISJ_fSJ_fLNS_15FloatRoundStyleE2EEESI_S1O_JEEENSA_5SM1004TMEM4LOAD26SM100_TMEM_LOAD_16dp128b8xES11_NS12_INS13_ILi3ELi4ELi3EEES16_NSS_INSB_IJNSC_ILi8EEES17_EEENSB_IJS17_SD_EEEEEEENSA_17SM75_U32x4_LDSM_NENSA_14SM90_TMA_STOREES26_NSA_17SM90_U32x4_STSM_NENSA_39AutoVectorizingCopyWithAssumedAlignmentILi128EEEEEEvvEEEEvNT_6ParamsE) ;  /* 0xffffff7002b07950 */ /* 0x000fea0003c3ffff */
        .weak           $__internal_1_$__cuda_sm10x_tcgen05_guardrail_trap_phase_invalid_during_alloc
        .type           $__internal_1_$__cuda_sm10x_tcgen05_guardrail_trap_phase_invalid_during_alloc,@function
        .size           $__internal_1_$__cuda_sm10x_tcgen05_guardrail_trap_phase_invalid_during_alloc,($__internal_2_$__cuda_sm10x_tcgen05_guardrail_trap_unallocated_columns_being_dealloced - $__internal_1_$__cuda_sm10x_tcgen05_guardrail_trap_phase_invalid_during_alloc)
$__internal_1_$__cuda_sm10x_tcgen05_guardrail_trap_phase_invalid_during_alloc:
[----:B------:R-:W-:Y:S05]  /*8d40*/  BPT.TRAP 0x1 ;  /* 0x000000040000795c */ /* 0x000fea0000300000 */
[----:B------:R-:W-:-:S04]  /*8d50*/  HFMA2 R3, -RZ, RZ, 0, 0 ;  /* 0x00000000ff037431 */ /* 0x000fc800000001ff */
[----:B------:R-:W-:Y:S05]  /*8d60*/  RET.REL.NODEC R2 `(_ZN7cutlass13device_kernelINS_4conv6kernel13ConvUniversalINS1_16ConvProblemShapeILNS1_8OperatorE2ELi2EEENS1_10collective14CollectiveConvINS1_47MainloopSm100TmaUmmaWarpSpecializedImplicitGemmILS5_2ELi6ELi2ELi1ELi2EN4cute5tupleIJNSA_1CILi1EEESD_SD_EEEEENSB_IJNSC_ILi64EEENSB_IJSG_EEESH_EEENS_10tfloat32_tESJ_NSA_8TiledMMAINSA_8MMA_AtomIJNSA_17SM100_MMA_TF32_SSISJ_SJ_fLi64ELi64ELNSA_4UMMA5MajorE1ELSO_1ELNSN_7ScaleInE0ELSP_0EEEEEENSA_6LayoutISE_NSB_IJNSC_ILi0EEEST_ST_EEEEENSB_IJNSA_10UnderscoreESW_SW_EEEEENS7_6detail27Sm100ImplicitGemmTileTraitsINSA_13SM90_TMA_LOADENSA_14ComposedLayoutINSA_7SwizzleILi2ELi5ELi2EEENSA_18smem_ptr_flag_bitsILi32EEENSS_INSB_IJNSC_ILi32EEENSC_ILi4EEEEEENSB_IJSD_S17_EEEEEEEvEENS10_INSA_20SM90_TMA_LOAD_IM2COLES1C_vEEEENS_8epilogue10collective18CollectiveEpilogueINS1H_23Sm100TmaWarpSpecializedILi3ELi2ELi16ELb1ELb0EEEJSI_NSB_IJNSS_ISG_SD_EENSS_IS17_SD_EEEEESJ_NSB_IJlNSB_IJSD_llEEEST_EEESJ_S1Q_NS1H_6fusion15FusionCallbacksIS1L_NS1R_17LinearCombinationISJ_fSJ_fLNS_15FloatRoundStyleE2EEESI_S1O_JEEENSA_5SM1004TMEM4LOAD26SM100_TMEM_LOAD_16dp128b8xES11_NS12_INS13_ILi3ELi4ELi3EEES16_NSS_INSB_IJNSC_ILi8EEES17_EEENSB_IJS17_SD_EEEEEEENSA_17SM75_U32x4_LDSM_NENSA_14SM90_TMA_STOREES26_NSA_17SM90_U32x4_STSM_NENSA_39AutoVectorizingCopyWithAssumedAlignmentILi128EEEEEEvvEEEEvNT_6ParamsE) ;  /* 0xffffff7002a47950 */ /* 0x000fea0003c3ffff */
        .weak           $__internal_2_$__cuda_sm10x_tcgen05_guardrail_trap_unallocated_columns_being_dealloced
        .type           $__internal_2_$__cuda_sm10x_tcgen05_guardrail_trap_unallocated_columns_being_dealloced,@function
        .size           $__internal_2_$__cuda_sm10x_tcgen05_guardrail_trap_unallocated_columns_being_dealloced,(.L_x_149 - $__internal_2_$__cuda_sm10x_tcgen05_guardrail_trap_unallocated_columns_being_dealloced)
$__internal_2_$__cuda_sm10x_tcgen05_guardrail_trap_unallocated_columns_being_dealloced:
[----:B------:R-:W-:Y:S05]  /*8d70*/  BPT.TRAP 0x1 ;  /* 0x000000040000795c */ /* 0x000fea0000300000 */
[----:B------:R-:W-:-:S04]  /*8d80*/  MOV R3, 0x0 ;  /* 0x0000000000037802 */ /* 0x000fc80000000f00 */
[----:B------:R-:W-:Y:S05]  /*8d90*/  RET.REL.NODEC R2 `(_ZN7cutlass13device_kernelINS_4conv6kernel13ConvUniversalINS1_16ConvProblemShapeILNS1_8OperatorE2ELi2EEENS1_10collective14CollectiveConvINS1_47MainloopSm100TmaUmmaWarpSpecializedImplicitGemmILS5_2ELi6ELi2ELi1ELi2EN4cute5tupleIJNSA_1CILi1EEESD_SD_EEEEENSB_IJNSC_ILi64EEENSB_IJSG_EEESH_EEENS_10tfloat32_tESJ_NSA_8TiledMMAINSA_8MMA_AtomIJNSA_17SM100_MMA_TF32_SSISJ_SJ_fLi64ELi64ELNSA_4UMMA5MajorE1ELSO_1ELNSN_7ScaleInE0ELSP_0EEEEEENSA_6LayoutISE_NSB_IJNSC_ILi0EEEST_ST_EEEEENSB_IJNSA_10UnderscoreESW_SW_EEEEENS7_6detail27Sm100ImplicitGemmTileTraitsINSA_13SM90_TMA_LOADENSA_14ComposedLayoutINSA_7SwizzleILi2ELi5ELi2EEENSA_18smem_ptr_flag_bitsILi32EEENSS_INSB_IJNSC_ILi32EEENSC_ILi4EEEEEENSB_IJSD_S17_EEEEEEEvEENS10_INSA_20SM90_TMA_LOAD_IM2COLES1C_vEEEENS_8epilogue10collective18CollectiveEpilogueINS1H_23Sm100TmaWarpSpecializedILi3ELi2ELi16ELb1ELb0EEEJSI_NSB_IJNSS_ISG_SD_EENSS_IS17_SD_EEEEESJ_NSB_IJlNSB_IJSD_llEEEST_EEESJ_S1Q_NS1H_6fusion15FusionCallbacksIS1L_NS1R_17LinearCombinationISJ_fSJ_fLNS_15FloatRoundStyleE2EEESI_S1O_JEEENSA_5SM1004TMEM4LOAD26SM100_TMEM_LOAD_16dp128b8xES11_NS12_INS13_ILi3ELi4ELi3EEES16_NSS_INSB_IJNSC_ILi8EEES17_EEENSB_IJS17_SD_EEEEEEENSA_17SM75_U32x4_LDSM_NENSA_14SM90_TMA_STOREES26_NSA_17SM90_U32x4_STSM_NENSA_39AutoVectorizingCopyWithAssumedAlignmentILi128EEEEEEvvEEEEvNT_6ParamsE) ;  /* 0xffffff7002987950 */ /* 0x000fea0003c3ffff */
.L_x_148:
[----:B------:R-:W-:-:S00]  /*8da0*/  BRA `(.L_x_148) ;  /* 0xfffffffc00fc7947 */ /* 0x000fc0000383ffff */
[----:B------:R-:W-:-:S00]  /*8db0*/  NOP ;  /* 0x0000000000007918 */ /* 0x000fc00000000000 */
        /* <DEDUP_REMOVED lines=12> */
.L_x_149:


//--------------------- .nv.global.init           --------------------------
	.section	.nv.global.init,"aw",@progbits
.nv.global.init:
	.type		$str$29,@object
	.size		$str$29,($str$30 - $str$29)
$str$29:
        /*0000*/ 	.byte	0x28, 0x61, 0x64, 0x64, 0x72, 0x65, 0x73, 0x73, 0x20, 0x26, 0x20, 0x6d, 0x61, 0x73, 0x6b, 0x29
        /*0010*/ 	.byte	0x20, 0x3d, 0x3d, 0x20, 0x30, 0x00
	.type		$str$30,@object
	.size		$str$30,($str$28 - $str$30)
$str$30:
        /*0016*/ 	.byte	0x2f, 0x74, 0x6d, 0x70, 0x2f, 0x63, 0x75, 0x74, 0x6c, 0x61, 0x73, 0x73, 0x5f, 0x73, 0x77, 0x65
        /*0026*/ 	.byte	0x65, 0x70, 0x5f, 0x73, 0x72, 0x63, 0x2f, 0x69, 0x6e, 0x63, 0x6c, 0x75, 0x64, 0x65, 0x2f, 0x63
        /*0036*/ 	.byte	0x75, 0x74, 0x65, 0x2f, 0x70, 0x6f, 0x69, 0x6e, 0x74, 0x65, 0x72, 0x5f, 0x66, 0x6c, 0x61, 0x67
        /*0046*/ 	.byte	0x67, 0x65, 0x64, 0x2e, 0x68, 0x70, 0x70, 0x00
	.type		$str$28,@object
	.size		$str$28,($str$27 - $str$28)
$str$28:
        /*004e*/ 	.byte	0x2f, 0x74, 0x6d, 0x70, 0x2f, 0x63, 0x75, 0x74, 0x6c, 0x61, 0x73, 0x73, 0x5f, 0x73, 0x77, 0x65
        /*005e*/ 	.byte	0x65, 0x70, 0x5f, 0x73, 0x72, 0x63, 0x2f, 0x69, 0x6e, 0x63, 0x6c, 0x75, 0x64, 0x65, 0x2f, 0x63
        /*006e*/ 	.byte	0x75, 0x74, 0x65, 0x2f, 0x61, 0x74, 0x6f, 0x6d, 0x2f, 0x63, 0x6f, 0x70, 0x79, 0x5f, 0x74, 0x72
        /*007e*/ 	.byte	0x61, 0x69, 0x74, 0x73, 0x5f, 0x73, 0x6d, 0x31, 0x30, 0x30, 0x2e, 0x68, 0x70, 0x70, 0x00
	.type		$str$27,@object
	.size		$str$27,(__unnamed_1 - $str$27)
$str$27:
        /*008d*/ 	.byte	0x28, 0x28, 0x75, 0x69, 0x6e, 0x74, 0x33, 0x32, 0x5f, 0x74, 0x28, 0x74, 0x68, 0x72, 0x65, 0x61
        /*009d*/ 	.byte	0x64, 0x49, 0x64, 0x78, 0x2e, 0x78, 0x29, 0x20, 0x2f, 0x20, 0x33, 0x32, 0x29, 0x20, 0x25, 0x20
        /*00ad*/ 	.byte	0x34, 0x29, 0x20, 0x3d, 0x3d, 0x20, 0x28, 0x28, 0x28, 0x74, 0x6d, 0x65, 0x6d, 0x5f, 0x61, 0x64
        /*00bd*/ 	.byte	0x64, 0x72, 0x20, 0x3e, 0x3e, 0x20, 0x31, 0x36, 0x29, 0x20, 0x2f, 0x20, 0x33, 0x32, 0x29, 0x20
        /*00cd*/ 	.byte	0x25, 0x20, 0x34, 0x29, 0x00
	.type		__unnamed_1,@object
	.size		__unnamed_1,(__unnamed_2 - __unnamed_1)
__unnamed_1:
        /*00d2*/ 	.byte	0x61, 0x75, 0x74, 0x6f, 0x20, 0x63, 0x75, 0x74, 0x65, 0x3a, 0x3a, 0x61, 0x73, 0x5f, 0x70, 0x6f
        /* <DEDUP_REMOVED lines=24> */
        /*0262*/ 	.byte	0x30, 0x34, 0x38, 0x3e, 0x3e, 0x3e, 0x3e, 0x5d, 0x00
	.type		__unnamed_2,@object
	.size		__unnamed_2,(.L_2 - __unnamed_2)
__unnamed_2:
        /* <DEDUP_REMOVED lines=45> */
        /*053b*/ 	.byte	0x3e, 0x3e, 0x3e, 0x5d, 0x00
.L_2:


//--------------------- .nv.shared._ZN7cutlass13device_kernelINS_4conv6kernel13ConvUniversalINS1_16ConvProblemShapeILNS1_8OperatorE2ELi2EEENS1_10collective14CollectiveConvINS1_47MainloopSm100TmaUmmaWarpSpecializedImplicitGemmILS5_2ELi6ELi2ELi1ELi2EN4cute5tupleIJNSA_1CILi1EEESD_SD_EEEEENSB_IJNSC_ILi64EEENSB_IJSG_EEESH_EEENS_10tfloat32_tESJ_NSA_8TiledMMAINSA_8MMA_AtomIJNSA_17SM100_MMA_TF32_SSISJ_SJ_fLi64ELi64ELNSA_4UMMA5MajorE1ELSO_1ELNSN_7ScaleInE0ELSP_0EEEEEENSA_6LayoutISE_NSB_IJNSC_ILi0EEEST_ST_EEEEENSB_IJNSA_10UnderscoreESW_SW_EEEEENS7_6detail27Sm100ImplicitGemmTileTraitsINSA_13SM90_TMA_LOADENSA_14ComposedLayoutINSA_7SwizzleILi2ELi5ELi2EEENSA_18smem_ptr_flag_bitsILi32EEENSS_INSB_IJNSC_ILi32EEENSC_ILi4EEEEEENSB_IJSD_S17_EEEEEEEvEENS10_INSA_20SM90_TMA_LOAD_IM2COLES1C_vEEEENS_8epilogue10collective18CollectiveEpilogueINS1H_23Sm100TmaWarpSpecializedILi3ELi2ELi16ELb1ELb0EEEJSI_NSB_IJNSS_ISG_SD_EENSS_IS17_SD_EEEEESJ_NSB_IJlNSB_IJSD_llEEEST_EEESJ_S1Q_NS1H_6fusion15FusionCallbacksIS1L_NS1R_17LinearCombinationISJ_fSJ_fLNS_15FloatRoundStyleE2EEESI_S1O_JEEENSA_5SM1004TMEM4LOAD26SM100_TMEM_LOAD_16dp128b8xES11_NS12_INS13_ILi3ELi4ELi3EEES16_NSS_INSB_IJNSC_ILi8EEES17_EEENSB_IJS17_SD_EEEEEEENSA_17SM75_U32x4_LDSM_NENSA_14SM90_TMA_STOREES26_NSA_17SM90_U32x4_STSM_NENSA_39AutoVectorizingCopyWithAssumedAlignmentILi128EEEEEEvvEEEEvNT_6ParamsE --------------------------
	.section	.nv.shared._ZN7cutlass13device_kernelINS_4conv6kernel13ConvUniversalINS1_16ConvProblemShapeILNS1_8OperatorE2ELi2EEENS1_10collective14CollectiveConvINS1_47MainloopSm100TmaUmmaWarpSpecializedImplicitGemmILS5_2ELi6ELi2ELi1ELi2EN4cute5tupleIJNSA_1CILi1EEESD_SD_EEEEENSB_IJNSC_ILi64EEENSB_IJSG_EEESH_EEENS_10tfloat32_tESJ_NSA_8TiledMMAINSA_8MMA_AtomIJNSA_17SM100_MMA_TF32_SSISJ_SJ_fLi64ELi64ELNSA_4UMMA5MajorE1ELSO_1ELNSN_7ScaleInE0ELSP_0EEEEEENSA_6LayoutISE_NSB_IJNSC_ILi0EEEST_ST_EEEEENSB_IJNSA_10UnderscoreESW_SW_EEEEENS7_6detail27Sm100ImplicitGemmTileTraitsINSA_13SM90_TMA_LOADENSA_14ComposedLayoutINSA_7SwizzleILi2ELi5ELi2EEENSA_18smem_ptr_flag_bitsILi32EEENSS_INSB_IJNSC_ILi32EEENSC_ILi4EEEEEENSB_IJSD_S17_EEEEEEEvEENS10_INSA_20SM90_TMA_LOAD_IM2COLES1C_vEEEENS_8epilogue10collective18CollectiveEpilogueINS1H_23Sm100TmaWarpSpecializedILi3ELi2ELi16ELb1ELb0EEEJSI_NSB_IJNSS_ISG_SD_EENSS_IS17_SD_EEEEESJ_NSB_IJlNSB_IJSD_llEEEST_EEESJ_S1Q_NS1H_6fusion15FusionCallbacksIS1L_NS1R_17LinearCombinationISJ_fSJ_fLNS_15FloatRoundStyleE2EEESI_S1O_JEEENSA_5SM1004TMEM4LOAD26SM100_TMEM_LOAD_16dp128b8xES11_NS12_INS13_ILi3ELi4ELi3EEES16_NSS_INSB_IJNSC_ILi8EEES17_EEENSB_IJS17_SD_EEEEEEENSA_17SM75_U32x4_LDSM_NENSA_14SM90_TMA_STOREES26_NSA_17SM90_U32x4_STSM_NENSA_39AutoVectorizingCopyWithAssumedAlignmentILi128EEEEEEvvEEEEvNT_6ParamsE,"aw",@nobits
	.sectionflags	@""
	.align	16
	.zero		1024


//--------------------- .nv.shared.reserved.0     --------------------------
	.section	.nv.shared.reserved.0,"aw",@nobits
	.weak		__nv_reservedSMEM_offset_0_alias
	.size		__nv_reservedSMEM_offset_0_alias, 0, 64
	.other		__nv_reservedSMEM_offset_0_alias,@"STO_CUDA_RESERVED_SHARED STV_DEFAULT"
__nv_reservedSMEM_offset_0_alias:
	.zero		0
.nv.shared.reserved.0:
	.zero		64
	.weak		__nv_reservedSMEM_tcgen05_partition
	.type		__nv_reservedSMEM_tcgen05_partition,@object
	.size		__nv_reservedSMEM_tcgen05_partition,(.L_0 - __nv_reservedSMEM_tcgen05_partition)
__nv_reservedSMEM_tcgen05_partition:
	.zero		32
.L_0:


//--------------------- .nv.global                --------------------------
	.section	.nv.global,"aw",@nobits
.nv.global:
	.type		_ZN39_INTERNAL_c64dae83_4_k_cu_72a14731_45734cute1_E,@object
	.size		_ZN39_INTERNAL_c64dae83_4_k_cu_72a14731_45734cute1_E,(_ZN39_INTERNAL_c64dae83_4_k_cu_72a14731_45734cuda3std3__45__cpo6cbeginE - _ZN39_INTERNAL_c64dae83_4_k_cu_72a14731_45734cute1_E)
_ZN39_INTERNAL_c64dae83_4_k_cu_72a14731_45734cute1_E:
	.zero		1
	.type		_ZN39_INTERNAL_c64dae83_4_k_cu_72a14731_45734cuda3std3__45__cpo6cbeginE,@object
	.size		_ZN39_INTERNAL_c64dae83_4_k_cu_72a14731_45734cuda3std3__45__cpo6cbeginE,(_ZN39_INTERNAL_c64dae83_4_k_cu_72a14731_45734cuda3std3__48in_placeE - _ZN39_INTERNAL_c64dae83_4_k_cu_72a14731_45734cuda3std3__45__cpo6cbeginE)
_ZN39_INTERNAL_c64dae83_4_k_cu_72a14731_45734cuda3std3__45__cpo6cbeginE:
	.zero		1
	.type		_ZN39_INTERNAL_c64dae83_4_k_cu_72a14731_45734cuda3std3__48in_placeE,@object
	.size		_ZN39_INTERNAL_c64dae83_4_k_cu_72a14731_45734cuda3std3__48in_placeE,(_ZN39_INTERNAL_c64dae83_4_k_cu_72a14731_45734cuda3std6ranges3__45__cpo9iter_moveE - _ZN39_INTERNAL_c64dae83_4_k_cu_72a14731_45734cuda3std3__48in_placeE)
_ZN39_INTERNAL_c64dae83_4_k_cu_72a14731_45734cuda3std3__48in_placeE:
	.zero		1
	.type		_ZN39_INTERNAL_c64dae83_4_k_cu_72a14731_45734cuda3std6ranges3__45__cpo9iter_moveE,@object
	.size		_ZN39_INTERNAL_c64dae83_4_k_cu_72a14731_45734cuda3std6ranges3__45__cpo9iter_moveE,(_ZN39_INTERNAL_c64dae83_4_k_cu_72a14731_45734cuda3std3__45__cpo5beginE - _ZN39_INTERNAL_c64dae83_4_k_cu_72a14731_45734cuda3std6ranges3__45__cpo9iter_moveE)
_ZN39_INTERNAL_c64dae83_4_k_cu_72a14731_45734cuda3std6ranges3__45__cpo9iter_moveE:
	.zero		1
	.type		_ZN39_INTERNAL_c64dae83_4_k_cu_72a14731_45734cuda3std3__45__cpo5beginE,@object
	.size		_ZN39_INTERNAL_c64dae83_4_k_cu_72a14731_45734cuda3std3__45__cpo5beginE,(_ZN39_INTERNAL_c64dae83_4_k_cu_72a14731_45734cuda3std3__441_GLOBAL__N__c64dae83_4_k_cu_72a14731_45736ignoreE - _ZN39_INTERNAL_c64dae83_4_k_cu_72a14731_45734cuda3std3__45__cpo5beginE)
_ZN39_INTERNAL_c64dae83_4_k_cu_72a14731_45734cuda3std3__45__cpo5beginE:
	.zero		1
	.type		_ZN39_INTERNAL_c64dae83_4_k_cu_72a14731_45734cuda3std3__441_GLOBAL__N__c64dae83_4_k_cu_72a14731_45736ignoreE,@object
	.size		_ZN39_INTERNAL_c64dae83_4_k_cu_72a14731_45734cuda3std3__441_GLOBAL__N__c64dae83_4_k_cu_72a14731_45736ignoreE,(_ZN39_INTERNAL_c64dae83_4_k_cu_72a14731_45734cute7productE - _ZN39_INTERNAL_c64dae83_4_k_cu_72a14731_45734cuda3std3__441_GLOBAL__N__c64dae83_4_k_cu_72a14731_45736ignoreE)
_ZN39_INTERNAL_c64dae83_4_k_cu_72a14731_45734cuda3std3__441_GLOBAL__N__c64dae83_4_k_cu_72a14731_45736ignoreE:
	.zero		1
	.type		_ZN39_INTERNAL_c64dae83_4_k_cu_72a14731_45734cute7productE,@object
	.size		_ZN39_INTERNAL_c64dae83_4_k_cu_72a14731_45734cute7productE,(_ZN39_INTERNAL_c64dae83_4_k_cu_72a14731_45734cuda3std3__45__cpo3endE - _ZN39_INTERNAL_c64dae83_4_k_cu_72a14731_45734cute7productE)
_ZN39_INTERNAL_c64dae83_4_k_cu_72a14731_45734cute7productE:
	.zero		1
	.type		_ZN39_INTERNAL_c64dae83_4_k_cu_72a14731_45734cuda3std3__45__cpo3endE,@object
	.size		_ZN39_INTERNAL_c64dae83_4_k_cu_72a14731_45734cuda3std3__45__cpo3endE,(_ZN39_INTERNAL_c64dae83_4_k_cu_72a14731_45734cuda3std3__419piecewise_constructE - _ZN39_INTERNAL_c64dae83_4_k_cu_72a14731_45734cuda3std3__45__cpo3endE)
_ZN39_INTERNAL_c64dae83_4_k_cu_72a14731_45734cuda3std3__45__cpo3endE:
	.zero		1
	.type		_ZN39_INTERNAL_c64dae83_4_k_cu_72a14731_45734cuda3std3__419piecewise_constructE,@object
	.size		_ZN39_INTERNAL_c64dae83_4_k_cu_72a14731_45734cuda3std3__419piecewise_constructE,(_ZN39_INTERNAL_c64dae83_4_k_cu_72a14731_45734cuda3std3__45__cpo4cendE - _ZN39_INTERNAL_c64dae83_4_k_cu_72a14731_45734cuda3std3__419piecewise_constructE)
_ZN39_INTERNAL_c64dae83_4_k_cu_72a14731_45734cuda3std3__419piecewise_constructE:
	.zero		1
	.type		_ZN39_INTERNAL_c64dae83_4_k_cu_72a14731_45734cuda3std3__45__cpo4cendE,@object
	.size		_ZN39_INTERNAL_c64dae83_4_k_cu_72a14731_45734cuda3std3__45__cpo4cendE,(_ZN39_INTERNAL_c64dae83_4_k_cu_72a14731_45734cuda3std6ranges3__45__cpo4swapE - _ZN39_INTERNAL_c64dae83_4_k_cu_72a14731_45734cuda3std3__45__cpo4cendE)
_ZN39_INTERNAL_c64dae83_4_k_cu_72a14731_45734cuda3std3__45__cpo4cendE:
	.zero		1
	.type		_ZN39_INTERNAL_c64dae83_4_k_cu_72a14731_45734cuda3std6ranges3__45__cpo4swapE,@object
	.size		_ZN39_INTERNAL_c64dae83_4_k_cu_72a14731_45734cuda3std6ranges3__45__cpo4swapE,(.L_10 - _ZN39_INTERNAL_c64dae83_4_k_cu_72a14731_45734cuda3std6ranges3__45__cpo4swapE)
_ZN39_INTERNAL_c64dae83_4_k_cu_72a14731_45734cuda3std6ranges3__45__cpo4swapE:
	.zero		1
.L_10:


//--------------------- .nv.constant0._ZN7cutlass13device_kernelINS_4conv6kernel13ConvUniversalINS1_16ConvProblemShapeILNS1_8OperatorE2ELi2EEENS1_10collective14CollectiveConvINS1_47MainloopSm100TmaUmmaWarpSpecializedImplicitGemmILS5_2ELi6ELi2ELi1ELi2EN4cute5tupleIJNSA_1CILi1EEESD_SD_EEEEENSB_IJNSC_ILi64EEENSB_IJSG_EEESH_EEENS_10tfloat32_tESJ_NSA_8TiledMMAINSA_8MMA_AtomIJNSA_17SM100_MMA_TF32_SSISJ_SJ_fLi64ELi64ELNSA_4UMMA5MajorE1ELSO_1ELNSN_7ScaleInE0ELSP_0EEEEEENSA_6LayoutISE_NSB_IJNSC_ILi0EEEST_ST_EEEEENSB_IJNSA_10UnderscoreESW_SW_EEEEENS7_6detail27Sm100ImplicitGemmTileTraitsINSA_13SM90_TMA_LOADENSA_14ComposedLayoutINSA_7SwizzleILi2ELi5ELi2EEENSA_18smem_ptr_flag_bitsILi32EEENSS_INSB_IJNSC_ILi32EEENSC_ILi4EEEEEENSB_IJSD_S17_EEEEEEEvEENS10_INSA_20SM90_TMA_LOAD_IM2COLES1C_vEEEENS_8epilogue10collective18CollectiveEpilogueINS1H_23Sm100TmaWarpSpecializedILi3ELi2ELi16ELb1ELb0EEEJSI_NSB_IJNSS_ISG_SD_EENSS_IS17_SD_EEEEESJ_NSB_IJlNSB_IJSD_llEEEST_EEESJ_S1Q_NS1H_6fusion15FusionCallbacksIS1L_NS1R_17LinearCombinationISJ_fSJ_fLNS_15FloatRoundStyleE2EEESI_S1O_JEEENSA_5SM1004TMEM4LOAD26SM100_TMEM_LOAD_16dp128b8xES11_NS12_INS13_ILi3ELi4ELi3EEES16_NSS_INSB_IJNSC_ILi8EEES17_EEENSB_IJS17_SD_EEEEEEENSA_17SM75_U32x4_LDSM_NENSA_14SM90_TMA_STOREES26_NSA_17SM90_U32x4_STSM_NENSA_39AutoVectorizingCopyWithAssumedAlignmentILi128EEEEEEvvEEEEvNT_6ParamsE --------------------------
	.section	.nv.constant0._ZN7cutlass13device_kernelINS_4conv6kernel13ConvUniversalINS1_16ConvProblemShapeILNS1_8OperatorE2ELi2EEENS1_10collective14CollectiveConvINS1_47MainloopSm100TmaUmmaWarpSpecializedImplicitGemmILS5_2ELi6ELi2ELi1ELi2EN4cute5tupleIJNSA_1CILi1EEESD_SD_EEEEENSB_IJNSC_ILi64EEENSB_IJSG_EEESH_EEENS_10tfloat32_tESJ_NSA_8TiledMMAINSA_8MMA_AtomIJNSA_17SM100_MMA_TF32_SSISJ_SJ_fLi64ELi64ELNSA_4UMMA5MajorE1ELSO_1ELNSN_7ScaleInE0ELSP_0EEEEEENSA_6LayoutISE_NSB_IJNSC_ILi0EEEST_ST_EEEEENSB_IJNSA_10UnderscoreESW_SW_EEEEENS7_6detail27Sm100ImplicitGemmTileTraitsINSA_13SM90_TMA_LOADENSA_14ComposedLayoutINSA_7SwizzleILi2ELi5ELi2EEENSA_18smem_ptr_flag_bitsILi32EEENSS_INSB_IJNSC_ILi32EEENSC_ILi4EEEEEENSB_IJSD_S17_EEEEEEEvEENS10_INSA_20SM90_TMA_LOAD_IM2COLES1C_vEEEENS_8epilogue10collective18CollectiveEpilogueINS1H_23Sm100TmaWarpSpecializedILi3ELi2ELi16ELb1ELb0EEEJSI_NSB_IJNSS_ISG_SD_EENSS_IS17_SD_EEEEESJ_NSB_IJlNSB_IJSD_llEEEST_EEESJ_S1Q_NS1H_6fusion15FusionCallbacksIS1L_NS1R_17LinearCombinationISJ_fSJ_fLNS_15FloatRoundStyleE2EEESI_S1O_JEEENSA_5SM1004TMEM4LOAD26SM100_TMEM_LOAD_16dp128b8xES11_NS12_INS13_ILi3ELi4ELi3EEES16_NSS_INSB_IJNSC_ILi8EEES17_EEENSB_IJS17_SD_EEEEEEENSA_17SM75_U32x4_LDSM_NENSA_14SM90_TMA_STOREES26_NSA_17SM90_U32x4_STSM_NENSA_39AutoVectorizingCopyWithAssumedAlignmentILi128EEEEEEvvEEEEvNT_6ParamsE,"a",@progbits
	.sectionflags	@""
	.align	4
.nv.constant0._ZN7cutlass13device_kernelINS_4conv6kernel13ConvUniversalINS1_16ConvProblemShapeILNS1_8OperatorE2ELi2EEENS1_10collective14CollectiveConvINS1_47MainloopSm100TmaUmmaWarpSpecializedImplicitGemmILS5_2ELi6ELi2ELi1ELi2EN4cute5tupleIJNSA_1CILi1EEESD_SD_EEEEENSB_IJNSC_ILi64EEENSB_IJSG_EEESH_EEENS_10tfloat32_tESJ_NSA_8TiledMMAINSA_8MMA_AtomIJNSA_17SM100_MMA_TF32_SSISJ_SJ_fLi64ELi64ELNSA_4UMMA5MajorE1ELSO_1ELNSN_7ScaleInE0ELSP_0EEEEEENSA_6LayoutISE_NSB_IJNSC_ILi0EEEST_ST_EEEEENSB_IJNSA_10UnderscoreESW_SW_EEEEENS7_6detail27Sm100ImplicitGemmTileTraitsINSA_13SM90_TMA_LOADENSA_14ComposedLayoutINSA_7SwizzleILi2ELi5ELi2EEENSA_18smem_ptr_flag_bitsILi32EEENSS_INSB_IJNSC_ILi32EEENSC_ILi4EEEEEENSB_IJSD_S17_EEEEEEEvEENS10_INSA_20SM90_TMA_LOAD_IM2COLES1C_vEEEENS_8epilogue10collective18CollectiveEpilogueINS1H_23Sm100TmaWarpSpecializedILi3ELi2ELi16ELb1ELb0EEEJSI_NSB_IJNSS_ISG_SD_EENSS_IS17_SD_EEEEESJ_NSB_IJlNSB_IJSD_llEEEST_EEESJ_S1Q_NS1H_6fusion15FusionCallbacksIS1L_NS1R_17LinearCombinationISJ_fSJ_fLNS_15FloatRoundStyleE2EEESI_S1O_JEEENSA_5SM1004TMEM4LOAD26SM100_TMEM_LOAD_16dp128b8xES11_NS12_INS13_ILi3ELi4ELi3EEES16_NSS_INSB_IJNSC_ILi8EEES17_EEENSB_IJS17_SD_EEEEEEENSA_17SM75_U32x4_LDSM_NENSA_14SM90_TMA_STOREES26_NSA_17SM90_U32x4_STSM_NENSA_39AutoVectorizingCopyWithAssumedAlignmentILi128EEEEEEvvEEEEvNT_6ParamsE:
	.zero		2944


//--------------------- SYMBOLS --------------------------

	.type		.nv.reservedSmem.offset0,@object
	.size		.nv.reservedSmem.offset0,0x4
	.type		.nv.reservedSmem.cap,@object
	.size		.nv.reservedSmem.cap,0x4
	.type		__assertfail,@function
